// auto-generated by cutlass_sweep.gemm — config: {"arch": "sm_90", "cluster_m": 2, "cluster_n": 1, "dtype": "bf16", "dtype_b": "bf16", "layout": "nt", "stages": 0, "tile_k": 64, "tile_m": 256, "tile_n": 192}
#include "cutlass/cutlass.h"
#include "cutlass/gemm/collective/collective_builder.hpp"
#include "cutlass/gemm/device/gemm_universal_adapter.h"
#include "cutlass/gemm/kernel/gemm_universal.hpp"
#include "cutlass/epilogue/collective/collective_builder.hpp"

using ElemA = cutlass::bfloat16_t;
using ElemB = cutlass::bfloat16_t;
using ElemCD = cutlass::bfloat16_t;
using Acc  = float;
using TileShape    = cute::Shape<cute::_256, cute::_192, cute::_64>;
using ClusterShape = cute::Shape<cute::_2, cute::_1, cute::_1>;

using CollectiveEpilogue = typename cutlass::epilogue::collective::CollectiveBuilder<
    cutlass::arch::Sm90, cutlass::arch::OpClassTensorOp,
    TileShape, ClusterShape,
    cutlass::epilogue::collective::EpilogueTileAuto,
    Acc, Acc,
    ElemCD, cutlass::layout::RowMajor, 128 / cutlass::sizeof_bits<ElemCD>::value,
    ElemCD, cutlass::layout::RowMajor, 128 / cutlass::sizeof_bits<ElemCD>::value,
    cutlass::epilogue::collective::EpilogueScheduleAuto
  >::CollectiveOp;

using CollectiveMainloop = typename cutlass::gemm::collective::CollectiveBuilder<
    cutlass::arch::Sm90, cutlass::arch::OpClassTensorOp,
    ElemA, cutlass::layout::RowMajor, 128 / cutlass::sizeof_bits<ElemA>::value,
    ElemB, cutlass::layout::ColumnMajor, 128 / cutlass::sizeof_bits<ElemB>::value,
    Acc,
    TileShape, ClusterShape,
    cutlass::gemm::collective::StageCountAutoCarveout<static_cast<int>(sizeof(typename CollectiveEpilogue::SharedStorage))>,
    cutlass::gemm::collective::KernelScheduleAuto
  >::CollectiveOp;

using GemmKernel = cutlass::gemm::kernel::GemmUniversal<
    cute::Shape<int,int,int,int>,
    CollectiveMainloop,
    CollectiveEpilogue
>;
using Gemm = cutlass::gemm::device::GemmUniversalAdapter<GemmKernel>;

// Force the device kernel symbol into the cubin without needing a host main.
auto* _anchor = &cutlass::device_kernel<GemmKernel>;


// ===== COMPILED SASS (sm_90a) =====

	.target	sm_90a

	.elftype	@"ET_EXEC"


//--------------------- .note.nv.tkinfo           --------------------------
	.section	.note.nv.tkinfo,"",@"SHT_NOTE"
	.sectionflags	@"SHF_NOTE_NV_TKINFO"
	.tkinfo
        /*0018*/ 	.word	0x00000002
        /*0030*/ 	.string	""
        /*0030*/ 	.string	"ptxas"
        /*0030*/ 	.string	"Cuda compilation tools, release 13.0, V13.0.88"
        /*0030*/ 	.string	"Build cuda_13.0.r13.0/compiler.36424714_0"
        /*0030*/ 	.string	"-arch sm_90a -m 64 "



//--------------------- .note.nv.cuinfo           --------------------------
	.section	.note.nv.cuinfo,"",@"SHT_NOTE"
	.sectionflags	@"SHF_NOTE_NV_CUINFO"
        /*0018*/ 	.short	0x0002
        /*001a*/ 	.short	0x005a
        /*001c*/ 	.short	0x0082
	.zero		2


//--------------------- .nv.info                  --------------------------
	.section	.nv.info,"",@"SHT_CUDA_INFO"
	.align	4


	//----- nvinfo : EIATTR_REGCOUNT
	.align		4
        /*0000*/ 	.byte	0x04, 0x2f
        /*0002*/ 	.short	(.L_15 - .L_14)
	.align		4
.L_14:
        /*0004*/ 	.word	index@(_ZN7cutlass13device_kernelINS_4gemm6kernel13GemmUniversalIN4cute5tupleIJiiiiEEENS1_10collective13CollectiveMmaINS1_34MainloopSm90TmaGmmaWarpSpecializedILi4ENS5_IJNS4_1CILi2EEENSA_ILi1EEESC_EEENS1_35KernelTmaWarpSpecializedCooperativeEEENS5_IJNSA_ILi256EEENSA_ILi192EEENSA_ILi64EEEEEENS_10bfloat16_tENS5_IJlSC_lEEESK_SL_NS4_8TiledMMAINS4_8MMA_AtomIJNS4_4SM904GMMA28MMA_64x192x16_F32BF16BF16_SSILNSP_5MajorE0ELSR_0ELNSP_7ScaleInE1ELSS_1EEEEEENS4_6LayoutISD_NS5_IJSC_NSA_ILi0EEESW_EEEEENS5_IJNS4_10UnderscoreESZ_SZ_EEEEENS4_13SM90_TMA_LOADENS4_14ComposedLayoutINS4_7SwizzleILi3ELi4ELi3EEENS4_18smem_ptr_flag_bitsILi16EEENSV_INS5_IJNSA_ILi8EEESI_EEENS5_IJSI_SC_EEEEEEEvNS4_8identityENS4_23SM90_TMA_LOAD_MULTICASTES1C_vS1D_EENS_8epilogue10collective6detail29Sm90TmaWarpSpecializedAdapterINS1H_15DefaultEpilogueISK_SL_SL_NS1G_6thread17LinearCombinationISK_Li1EffLNS1L_9ScaleType4KindE0ELNS_15FloatRoundStyleE2ESK_EENS1_15EpilogueDefaultEEEEEvvEEEEvNT_6ParamsE)
        /*0008*/ 	.word	0x000000a8


	//----- nvinfo : EIATTR_FRAME_SIZE
	.align		4
.L_15:
        /*000c*/ 	.byte	0x04, 0x11
        /*000e*/ 	.short	(.L_17 - .L_16)
	.align		4
.L_16:
        /*0010*/ 	.word	index@(_ZN7cutlass13device_kernelINS_4gemm6kernel13GemmUniversalIN4cute5tupleIJiiiiEEENS1_10collective13CollectiveMmaINS1_34MainloopSm90TmaGmmaWarpSpecializedILi4ENS5_IJNS4_1CILi2EEENSA_ILi1EEESC_EEENS1_35KernelTmaWarpSpecializedCooperativeEEENS5_IJNSA_ILi256EEENSA_ILi192EEENSA_ILi64EEEEEENS_10bfloat16_tENS5_IJlSC_lEEESK_SL_NS4_8TiledMMAINS4_8MMA_AtomIJNS4_4SM904GMMA28MMA_64x192x16_F32BF16BF16_SSILNSP_5MajorE0ELSR_0ELNSP_7ScaleInE1ELSS_1EEEEEENS4_6LayoutISD_NS5_IJSC_NSA_ILi0EEESW_EEEEENS5_IJNS4_10UnderscoreESZ_SZ_EEEEENS4_13SM90_TMA_LOADENS4_14ComposedLayoutINS4_7SwizzleILi3ELi4ELi3EEENS4_18smem_ptr_flag_bitsILi16EEENSV_INS5_IJNSA_ILi8EEESI_EEENS5_IJSI_SC_EEEEEEEvNS4_8identityENS4_23SM90_TMA_LOAD_MULTICASTES1C_vS1D_EENS_8epilogue10collective6detail29Sm90TmaWarpSpecializedAdapterINS1H_15DefaultEpilogueISK_SL_SL_NS1G_6thread17LinearCombinationISK_Li1EffLNS1L_9ScaleType4KindE0ELNS_15FloatRoundStyleE2ESK_EENS1_15EpilogueDefaultEEEEEvvEEEEvNT_6ParamsE)
        /*0014*/ 	.word	0x00000000


	//----- nvinfo : EIATTR_MIN_STACK_SIZE
	.align		4
.L_17:
        /*0018*/ 	.byte	0x04, 0x12
        /*001a*/ 	.short	(.L_19 - .L_18)
	.align		4
.L_18:
        /*001c*/ 	.word	index@(_ZN7cutlass13device_kernelINS_4gemm6kernel13GemmUniversalIN4cute5tupleIJiiiiEEENS1_10collective13CollectiveMmaINS1_34MainloopSm90TmaGmmaWarpSpecializedILi4ENS5_IJNS4_1CILi2EEENSA_ILi1EEESC_EEENS1_35KernelTmaWarpSpecializedCooperativeEEENS5_IJNSA_ILi256EEENSA_ILi192EEENSA_ILi64EEEEEENS_10bfloat16_tENS5_IJlSC_lEEESK_SL_NS4_8TiledMMAINS4_8MMA_AtomIJNS4_4SM904GMMA28MMA_64x192x16_F32BF16BF16_SSILNSP_5MajorE0ELSR_0ELNSP_7ScaleInE1ELSS_1EEEEEENS4_6LayoutISD_NS5_IJSC_NSA_ILi0EEESW_EEEEENS5_IJNS4_10UnderscoreESZ_SZ_EEEEENS4_13SM90_TMA_LOADENS4_14ComposedLayoutINS4_7SwizzleILi3ELi4ELi3EEENS4_18smem_ptr_flag_bitsILi16EEENSV_INS5_IJNSA_ILi8EEESI_EEENS5_IJSI_SC_EEEEEEEvNS4_8identityENS4_23SM90_TMA_LOAD_MULTICASTES1C_vS1D_EENS_8epilogue10collective6detail29Sm90TmaWarpSpecializedAdapterINS1H_15DefaultEpilogueISK_SL_SL_NS1G_6thread17LinearCombinationISK_Li1EffLNS1L_9ScaleType4KindE0ELNS_15FloatRoundStyleE2ESK_EENS1_15EpilogueDefaultEEEEEvvEEEEvNT_6ParamsE)
        /*0020*/ 	.word	0x00000000
.L_19:


//--------------------- .nv.compat                --------------------------
	.section	.nv.compat,"",@"SHT_CUDA_COMPAT_INFO"
	.align	4
        /*0000*/ 	.byte	0x02, 0x09, 0x01, 0x00, 0x02, 0x02, 0x04, 0x00, 0x02, 0x05, 0x05, 0x00, 0x03, 0x07, 0x01, 0x01
        /*0010*/ 	.byte	0x02, 0x03, 0x01, 0x00, 0x02, 0x06, 0x01, 0x00, 0x04, 0x0b, 0x08, 0x00, 0x00, 0x00, 0x00, 0x00
        /*0020*/ 	.byte	0x00, 0x00, 0x00, 0x00


//--------------------- .nv.info._ZN7cutlass13device_kernelINS_4gemm6kernel13GemmUniversalIN4cute5tupleIJiiiiEEENS1_10collective13CollectiveMmaINS1_34MainloopSm90TmaGmmaWarpSpecializedILi4ENS5_IJNS4_1CILi2EEENSA_ILi1EEESC_EEENS1_35KernelTmaWarpSpecializedCooperativeEEENS5_IJNSA_ILi256EEENSA_ILi192EEENSA_ILi64EEEEEENS_10bfloat16_tENS5_IJlSC_lEEESK_SL_NS4_8TiledMMAINS4_8MMA_AtomIJNS4_4SM904GMMA28MMA_64x192x16_F32BF16BF16_SSILNSP_5MajorE0ELSR_0ELNSP_7ScaleInE1ELSS_1EEEEEENS4_6LayoutISD_NS5_IJSC_NSA_ILi0EEESW_EEEEENS5_IJNS4_10UnderscoreESZ_SZ_EEEEENS4_13SM90_TMA_LOADENS4_14ComposedLayoutINS4_7SwizzleILi3ELi4ELi3EEENS4_18smem_ptr_flag_bitsILi16EEENSV_INS5_IJNSA_ILi8EEESI_EEENS5_IJSI_SC_EEEEEEEvNS4_8identityENS4_23SM90_TMA_LOAD_MULTICASTES1C_vS1D_EENS_8epilogue10collective6detail29Sm90TmaWarpSpecializedAdapterINS1H_15DefaultEpilogueISK_SL_SL_NS1G_6thread17LinearCombinationISK_Li1EffLNS1L_9ScaleType4KindE0ELNS_15FloatRoundStyleE2ESK_EENS1_15EpilogueDefaultEEEEEvvEEEEvNT_6ParamsE --------------------------
	.section	.nv.info._ZN7cutlass13device_kernelINS_4gemm6kernel13GemmUniversalIN4cute5tupleIJiiiiEEENS1_10collective13CollectiveMmaINS1_34MainloopSm90TmaGmmaWarpSpecializedILi4ENS5_IJNS4_1CILi2EEENSA_ILi1EEESC_EEENS1_35KernelTmaWarpSpecializedCooperativeEEENS5_IJNSA_ILi256EEENSA_ILi192EEENSA_ILi64EEEEEENS_10bfloat16_tENS5_IJlSC_lEEESK_SL_NS4_8TiledMMAINS4_8MMA_AtomIJNS4_4SM904GMMA28MMA_64x192x16_F32BF16BF16_SSILNSP_5MajorE0ELSR_0ELNSP_7ScaleInE1ELSS_1EEEEEENS4_6LayoutISD_NS5_IJSC_NSA_ILi0EEESW_EEEEENS5_IJNS4_10UnderscoreESZ_SZ_EEEEENS4_13SM90_TMA_LOADENS4_14ComposedLayoutINS4_7SwizzleILi3ELi4ELi3EEENS4_18smem_ptr_flag_bitsILi16EEENSV_INS5_IJNSA_ILi8EEESI_EEENS5_IJSI_SC_EEEEEEEvNS4_8identityENS4_23SM90_TMA_LOAD_MULTICASTES1C_vS1D_EENS_8epilogue10collective6detail29Sm90TmaWarpSpecializedAdapterINS1H_15DefaultEpilogueISK_SL_SL_NS1G_6thread17LinearCombinationISK_Li1EffLNS1L_9ScaleType4KindE0ELNS_15FloatRoundStyleE2ESK_EENS1_15EpilogueDefaultEEEEEvvEEEEvNT_6ParamsE,"",@"SHT_CUDA_INFO"
	.sectionflags	@""
	.align	4


	//----- nvinfo : EIATTR_CUDA_API_VERSION
	.align		4
        /*0000*/ 	.byte	0x04, 0x37
        /*0002*/ 	.short	(.L_21 - .L_20)
.L_20:
        /*0004*/ 	.word	0x00000082


	//----- nvinfo : EIATTR_KPARAM_INFO
	.align		4
.L_21:
        /*0008*/ 	.byte	0x04, 0x17
        /*000a*/ 	.short	(.L_23 - .L_22)
.L_22:
        /*000c*/ 	.word	0x00000000
        /*0010*/ 	.short	0x0000
        /*0012*/ 	.short	0x0070
        /*0014*/ 	.byte	0x00, 0xf0, 0x01, 0x10


	//----- nvinfo : EIATTR_SPARSE_MMA_MASK
	.align		4
.L_23:
        /*0018*/ 	.byte	0x03, 0x50
        /*001a*/ 	.short	0x0000


	//----- nvinfo : EIATTR_MAXREG_COUNT
	.align		4
        /*001c*/ 	.byte	0x03, 0x1b
        /*001e*/ 	.short	0x00a8


	//----- nvinfo : EIATTR_NUM_BARRIERS
	.align		4
        /*0020*/ 	.byte	0x02, 0x4c
        /*0022*/ 	.byte	0x01
	.zero		1


	//----- nvinfo : EIATTR_EXTERNS
	.align		4
        /*0024*/ 	.byte	0x04, 0x0f
        /*0026*/ 	.short	(.L_25 - .L_24)


	//   ....[0]....
	.align		4
.L_24:
        /*0028*/ 	.word	index@(__assertfail)


	//----- nvinfo : EIATTR_MERCURY_ISA_VERSION
	.align		4
.L_25:
        /*002c*/ 	.byte	0x03, 0x5f
        /*002e*/ 	.short	0x0101


	//----- nvinfo : EIATTR_INT_WARP_WIDE_INSTR_OFFSETS
	.align		4
        /*0030*/ 	.byte	0x04, 0x31
        /*0032*/ 	.short	(.L_27 - .L_26)


	//   ....[0]....
.L_26:
        /*0034*/ 	.word	0x00000550


	//   ....[1]....
        /*0038*/ 	.word	0x00000570


	//   ....[2]....
        /*003c*/ 	.word	0x00000700


	//   ....[3]....
        /*0040*/ 	.word	0x00002120


	//----- nvinfo : EIATTR_COOP_GROUP_MASK_REGIDS
	.align		4
.L_27:
        /*0044*/ 	.byte	0x04, 0x29
        /*0046*/ 	.short	(.L_29 - .L_28)


	//   ....[0]....
.L_28:
        /*0048*/ 	.word	0xffffffff


	//   ....[1]....
        /*004c*/ 	.word	0xffffffff


	//   ....[2]....
        /*0050*/ 	.word	0xffffffff


	//   ....[3]....
        /*0054*/ 	.word	0xffffffff


	//   ....[4]....
        /*0058*/ 	.word	0xffffffff


	//   ....[5]....
        /*005c*/ 	.word	0xffffffff


	//----- nvinfo : EIATTR_COOP_GROUP_INSTR_OFFSETS
	.align		4
.L_29:
        /*0060*/ 	.byte	0x04, 0x28
        /*0062*/ 	.short	(.L_31 - .L_30)


	//   ....[0]....
.L_30:
        /*0064*/ 	.word	0x00000060


	//   ....[1]....
        /*0068*/ 	.word	0x00000070


	//   ....[2]....
        /*006c*/ 	.word	0x00000190


	//   ....[3]....
        /*0070*/ 	.word	0x000003c0


	//   ....[4]....
        /*0074*/ 	.word	0x00000830


	//   ....[5]....
        /*0078*/ 	.word	0x000013b0


	//----- nvinfo : EIATTR_REG_RECONFIG
	.align		4
.L_31:
        /*007c*/ 	.byte	0x01, 0x54
	.zero		2


	//----- nvinfo : EIATTR_SYSCALL_OFFSETS
	.align		4
        /*0080*/ 	.byte	0x04, 0x46
        /*0082*/ 	.short	(.L_33 - .L_32)


	//   ....[0]....
.L_32:
        /*0084*/ 	.word	0x00001570


	//----- nvinfo : EIATTR_MBARRIER_INSTR_OFFSETS
	.align		4
.L_33:
        /*0088*/ 	.byte	0x04, 0x39
        /*008a*/ 	.short	(.L_35 - .L_34)


	//   ....[0]....
.L_34:
        /*008c*/ 	.word	0x00000310
        /*0090*/ 	.word	0x000000ff
        /*0094*/ 	.word	0x00000000
        /*0098*/ 	.short	0x0100
        /*009a*/ 	.byte	0x08
	.zero		1


	//   ....[1]....
        /*009c*/ 	.word	0x00000320
        /*00a0*/ 	.word	0x000000ff
        /*00a4*/ 	.word	0x00000020
        /*00a8*/ 	.short	0x0100
        /*00aa*/ 	.byte	0x08
	.zero		1


	//   ....[2]....
        /*00ac*/ 	.word	0x00000330
        /*00b0*/ 	.word	0x000000ff
        /*00b4*/ 	.word	0x00000008
        /*00b8*/ 	.short	0x0100
        /*00ba*/ 	.byte	0x08
	.zero		1


	//   ....[3]....
        /*00bc*/ 	.word	0x00000340
        /*00c0*/ 	.word	0x000000ff
        /*00c4*/ 	.word	0x00000028
        /*00c8*/ 	.short	0x0100
        /*00ca*/ 	.byte	0x08
	.zero		1


	//   ....[4]....
        /*00cc*/ 	.word	0x00000350
        /*00d0*/ 	.word	0x000000ff
        /*00d4*/ 	.word	0x00000010
        /*00d8*/ 	.short	0x0100
        /*00da*/ 	.byte	0x08
	.zero		1


	//   ....[5]....
        /*00dc*/ 	.word	0x00000360
        /*00e0*/ 	.word	0x000000ff
        /*00e4*/ 	.word	0x00000030
        /*00e8*/ 	.short	0x0100
        /*00ea*/ 	.byte	0x08
	.zero		1


	//   ....[6]....
        /*00ec*/ 	.word	0x00000370
        /*00f0*/ 	.word	0x000000ff
        /*00f4*/ 	.word	0x00000018
        /*00f8*/ 	.short	0x0100
        /*00fa*/ 	.byte	0x08
	.zero		1


	//   ....[7]....
        /*00fc*/ 	.word	0x00000380
        /*0100*/ 	.word	0x000000ff
        /*0104*/ 	.word	0x00000038
        /*0108*/ 	.short	0x0100
        /*010a*/ 	.byte	0x08
	.zero		1


	//   ....[8]....
        /*010c*/ 	.word	0x00000740
        /*0110*/ 	.word	0x000000ff
        /*0114*/ 	.word	0x00000050
        /*0118*/ 	.short	0x0100
        /*011a*/ 	.byte	0x06
	.zero		1


	//   ....[9]....
        /*011c*/ 	.word	0x000007a0
        /*0120*/ 	.word	0x000000ff
        /*0124*/ 	.word	0x00000058
        /*0128*/ 	.short	0x0100
        /*012a*/ 	.byte	0x06
	.zero		1


	//   ....[10]....
        /*012c*/ 	.word	0x00001650
        /*0130*/ 	.word	0x00000003
        /*0134*/ 	.word	0x00000000
        /*0138*/ 	.short	0x010a
        /*013a*/ 	.byte	0x3f
	.zero		1


	//   ....[11]....
        /*013c*/ 	.word	0x00001690
        /*0140*/ 	.word	0x00000003
        /*0144*/ 	.word	0x00000000
        /*0148*/ 	.short	0x010a
        /*014a*/ 	.byte	0x3f
	.zero		1


	//   ....[12]....
        /*014c*/ 	.word	0x00001bb0
        /*0150*/ 	.word	0x00000003
        /*0154*/ 	.word	0x00000000
        /*0158*/ 	.short	0x010a
        /*015a*/ 	.byte	0x3f
	.zero		1


	//   ....[13]....
        /*015c*/ 	.word	0x00001bf0
        /*0160*/ 	.word	0x00000003
        /*0164*/ 	.word	0x00000000
        /*0168*/ 	.short	0x010a
        /*016a*/ 	.byte	0x3f
	.zero		1


	//   ....[14]....
        /*016c*/ 	.word	0x00001fb0
        /*0170*/ 	.word	0x00000000
        /*0174*/ 	.word	0x00000000
        /*0178*/ 	.short	0x0101
        /*017a*/ 	.byte	0x3f
	.zero		1


	//   ....[15]....
        /*017c*/ 	.word	0x000021b0
        /*0180*/ 	.word	0x00000000
        /*0184*/ 	.word	0x00000000
        /*0188*/ 	.short	0x0101
        /*018a*/ 	.byte	0x3f
	.zero		1


	//   ....[16]....
        /*018c*/ 	.word	0x0000f330
        /*0190*/ 	.word	0x0000000e
        /*0194*/ 	.word	0x00000020
        /*0198*/ 	.short	0x010a
        /*019a*/ 	.byte	0x3f
	.zero		1


	//   ....[17]....
        /*019c*/ 	.word	0x0000f720
        /*01a0*/ 	.word	0x00000004
        /*01a4*/ 	.word	0x00000058
        /*01a8*/ 	.short	0x0101
        /*01aa*/ 	.byte	0x3f
	.zero		1


	//   ....[18]....
        /*01ac*/ 	.word	0x0000fe80
        /*01b0*/ 	.word	0x00000005
        /*01b4*/ 	.word	0x00000000
        /*01b8*/ 	.short	0x010a
        /*01ba*/ 	.byte	0x3f
	.zero		1


	//   ....[19]....
        /*01bc*/ 	.word	0x0000ff00
        /*01c0*/ 	.word	0x00000007
        /*01c4*/ 	.word	0x00000000
        /*01c8*/ 	.short	0x010a
        /*01ca*/ 	.byte	0x3f
	.zero		1


	//   ....[20]....
        /*01cc*/ 	.word	0x0000ff90
        /*01d0*/ 	.word	0x00000006
        /*01d4*/ 	.word	0x00000000
        /*01d8*/ 	.short	0x010a
        /*01da*/ 	.byte	0x3f
	.zero		1


	//   ....[21]....
        /*01dc*/ 	.word	0x00010020
        /*01e0*/ 	.word	0x00000003
        /*01e4*/ 	.word	0x00000000
        /*01e8*/ 	.short	0x010a
        /*01ea*/ 	.byte	0x3f
	.zero		1


	//   ....[22]....
        /*01ec*/ 	.word	0x00010080
        /*01f0*/ 	.word	0x00000003
        /*01f4*/ 	.word	0x00000000
        /*01f8*/ 	.short	0x010a
        /*01fa*/ 	.byte	0x3f
	.zero		1


	//   ....[23]....
        /*01fc*/ 	.word	0x000100d0
        /*0200*/ 	.word	0x00000003
        /*0204*/ 	.word	0x00000000
        /*0208*/ 	.short	0x010a
        /*020a*/ 	.byte	0x3f
	.zero		1


	//   ....[24]....
        /*020c*/ 	.word	0x000101a0
        /*0210*/ 	.word	0x0000000e
        /*0214*/ 	.word	0x00000020
        /*0218*/ 	.short	0x010a
        /*021a*/ 	.byte	0x3f
	.zero		1


	//   ....[25]....
        /*021c*/ 	.word	0x00010270
        /*0220*/ 	.word	0x00000005
        /*0224*/ 	.word	0x00000000
        /*0228*/ 	.short	0x010a
        /*022a*/ 	.byte	0x3f
	.zero		1


	//   ....[26]....
        /*022c*/ 	.word	0x000102c0
        /*0230*/ 	.word	0x00000007
        /*0234*/ 	.word	0x00000000
        /*0238*/ 	.short	0x010a
        /*023a*/ 	.byte	0x3f
	.zero		1


	//   ....[27]....
        /*023c*/ 	.word	0x00010310
        /*0240*/ 	.word	0x00000006
        /*0244*/ 	.word	0x00000000
        /*0248*/ 	.short	0x010a
        /*024a*/ 	.byte	0x3f
	.zero		1


	//----- nvinfo : EIATTR_NUM_MBARRIERS
	.align		4
.L_35:
        /*024c*/ 	.byte	0x03, 0x38
        /*024e*/ 	.short	0x000a


	//----- nvinfo : EIATTR_EXIT_INSTR_OFFSETS
	.align		4
        /*0250*/ 	.byte	0x04, 0x1c
        /*0252*/ 	.short	(.L_37 - .L_36)


	//   ....[0]....
.L_36:
        /*0254*/ 	.word	0x00000a60


	//   ....[1]....
        /*0258*/ 	.word	0x000012f0


	//   ....[2]....
        /*025c*/ 	.word	0x0000e9c0


	//   ....[3]....
        /*0260*/ 	.word	0x0000efc0


	//   ....[4]....
        /*0264*/ 	.word	0x00010070


	//----- nvinfo : EIATTR_MAX_THREADS
	.align		4
.L_37:
        /*0268*/ 	.byte	0x04, 0x05
        /*026a*/ 	.short	(.L_39 - .L_38)
.L_38:
        /*026c*/ 	.word	0x00000180
        /*0270*/ 	.word	0x00000001
        /*0274*/ 	.word	0x00000001


	//----- nvinfo : EIATTR_CRS_STACK_SIZE
	.align		4
.L_39:
        /*0278*/ 	.byte	0x04, 0x1e
        /*027a*/ 	.short	(.L_41 - .L_40)
.L_40:
        /*027c*/ 	.word	0x00000000


	//----- nvinfo : EIATTR_CBANK_PARAM_SIZE
	.align		4
.L_41:
        /*0280*/ 	.byte	0x03, 0x19
        /*0282*/ 	.short	0x0470


	//----- nvinfo : EIATTR_PARAM_CBANK
	.align		4
        /*0284*/ 	.byte	0x04, 0x0a
        /*0286*/ 	.short	(.L_43 - .L_42)
	.align		4
.L_42:
        /*0288*/ 	.word	index@(.nv.constant0._ZN7cutlass13device_kernelINS_4gemm6kernel13GemmUniversalIN4cute5tupleIJiiiiEEENS1_10collective13CollectiveMmaINS1_34MainloopSm90TmaGmmaWarpSpecializedILi4ENS5_IJNS4_1CILi2EEENSA_ILi1EEESC_EEENS1_35KernelTmaWarpSpecializedCooperativeEEENS5_IJNSA_ILi256EEENSA_ILi192EEENSA_ILi64EEEEEENS_10bfloat16_tENS5_IJlSC_lEEESK_SL_NS4_8TiledMMAINS4_8MMA_AtomIJNS4_4SM904GMMA28MMA_64x192x16_F32BF16BF16_SSILNSP_5MajorE0ELSR_0ELNSP_7ScaleInE1ELSS_1EEEEEENS4_6LayoutISD_NS5_IJSC_NSA_ILi0EEESW_EEEEENS5_IJNS4_10UnderscoreESZ_SZ_EEEEENS4_13SM90_TMA_LOADENS4_14ComposedLayoutINS4_7SwizzleILi3ELi4ELi3EEENS4_18smem_ptr_flag_bitsILi16EEENSV_INS5_IJNSA_ILi8EEESI_EEENS5_IJSI_SC_EEEEEEEvNS4_8identityENS4_23SM90_TMA_LOAD_MULTICASTES1C_vS1D_EENS_8epilogue10collective6detail29Sm90TmaWarpSpecializedAdapterINS1H_15DefaultEpilogueISK_SL_SL_NS1G_6thread17LinearCombinationISK_Li1EffLNS1L_9ScaleType4KindE0ELNS_15FloatRoundStyleE2ESK_EENS1_15EpilogueDefaultEEEEEvvEEEEvNT_6ParamsE)
        /*028c*/ 	.short	0x0210
        /*028e*/ 	.short	0x0470


	//----- nvinfo : EIATTR_SW_WAR
	.align		4
.L_43:
        /*0290*/ 	.byte	0x04, 0x36
        /*0292*/ 	.short	(.L_45 - .L_44)
.L_44:
        /*0294*/ 	.word	0x00000008
.L_45:


//--------------------- .nv.callgraph             --------------------------
	.section	.nv.callgraph,"",@"SHT_CUDA_CALLGRAPH"
	.align	4
	.sectionentsize	8
	.align		4
        /*0000*/ 	.word	0x00000000
	.align		4
        /*0004*/ 	.word	0xffffffff
	.align		4
        /*0008*/ 	.word	index@(_ZN7cutlass13device_kernelINS_4gemm6kernel13GemmUniversalIN4cute5tupleIJiiiiEEENS1_10collective13CollectiveMmaINS1_34MainloopSm90TmaGmmaWarpSpecializedILi4ENS5_IJNS4_1CILi2EEENSA_ILi1EEESC_EEENS1_35KernelTmaWarpSpecializedCooperativeEEENS5_IJNSA_ILi256EEENSA_ILi192EEENSA_ILi64EEEEEENS_10bfloat16_tENS5_IJlSC_lEEESK_SL_NS4_8TiledMMAINS4_8MMA_AtomIJNS4_4SM904GMMA28MMA_64x192x16_F32BF16BF16_SSILNSP_5MajorE0ELSR_0ELNSP_7ScaleInE1ELSS_1EEEEEENS4_6LayoutISD_NS5_IJSC_NSA_ILi0EEESW_EEEEENS5_IJNS4_10UnderscoreESZ_SZ_EEEEENS4_13SM90_TMA_LOADENS4_14ComposedLayoutINS4_7SwizzleILi3ELi4ELi3EEENS4_18smem_ptr_flag_bitsILi16EEENSV_INS5_IJNSA_ILi8EEESI_EEENS5_IJSI_SC_EEEEEEEvNS4_8identityENS4_23SM90_TMA_LOAD_MULTICASTES1C_vS1D_EENS_8epilogue10collective6detail29Sm90TmaWarpSpecializedAdapterINS1H_15DefaultEpilogueISK_SL_SL_NS1G_6thread17LinearCombinationISK_Li1EffLNS1L_9ScaleType4KindE0ELNS_15FloatRoundStyleE2ESK_EENS1_15EpilogueDefaultEEEEEvvEEEEvNT_6ParamsE)
	.align		4
        /*000c*/ 	.word	index@(__assertfail)
	.align		4
        /*0010*/ 	.word	0x00000000
	.align		4
        /*0014*/ 	.word	0xfffffffe
	.align		4
        /*0018*/ 	.word	0x00000000
	.align		4
        /*001c*/ 	.word	0xfffffffd
	.align		4
        /*0020*/ 	.word	0x00000000
	.align		4
        /*0024*/ 	.word	0xfffffffc


//--------------------- .nv.constant4             --------------------------
	.section	.nv.constant4,"a",@progbits
	.align	8
	.align		8
.nv.constant4:
        /*0000*/ 	.dword	__assertfail
	.align		8
        /*0008*/ 	.dword	__unnamed_1
	.align		8
        /*0010*/ 	.dword	_ZN39_INTERNAL_69d96906_4_k_cu_8fac8422_47054cuda3std3__45__cpo5beginE
	.align		8
        /*0018*/ 	.dword	_ZN39_INTERNAL_69d96906_4_k_cu_8fac8422_47054cuda3std3__45__cpo3endE
	.align		8
        /*0020*/ 	.dword	_ZN39_INTERNAL_69d96906_4_k_cu_8fac8422_47054cuda3std3__45__cpo6cbeginE
	.align		8
        /*0028*/ 	.dword	_ZN39_INTERNAL_69d96906_4_k_cu_8fac8422_47054cuda3std3__45__cpo4cendE
	.align		8
        /*0030*/ 	.dword	_ZN39_INTERNAL_69d96906_4_k_cu_8fac8422_47054cuda3std3__441_GLOBAL__N__69d96906_4_k_cu_8fac8422_47056ignoreE
	.align		8
        /*0038*/ 	.dword	_ZN39_INTERNAL_69d96906_4_k_cu_8fac8422_47054cuda3std3__419piecewise_constructE
	.align		8
        /*0040*/ 	.dword	_ZN39_INTERNAL_69d96906_4_k_cu_8fac8422_47054cuda3std3__48in_placeE
	.align		8
        /*0048*/ 	.dword	_ZN39_INTERNAL_69d96906_4_k_cu_8fac8422_47054cuda3std6ranges3__45__cpo4swapE
	.align		8
        /*0050*/ 	.dword	_ZN39_INTERNAL_69d96906_4_k_cu_8fac8422_47054cuda3std6ranges3__45__cpo9iter_moveE
	.align		8
        /*0058*/ 	.dword	_ZN39_INTERNAL_69d96906_4_k_cu_8fac8422_47054cute7productE
	.align		8
        /*0060*/ 	.dword	_ZN39_INTERNAL_69d96906_4_k_cu_8fac8422_47054cute1_E
	.align		8
        /*0068*/ 	.dword	$str$22
	.align		8
        /*0070*/ 	.dword	$str$23


//--------------------- .text._ZN7cutlass13device_kernelINS_4gemm6kernel13GemmUniversalIN4cute5tupleIJiiiiEEENS1_10collective13CollectiveMmaINS1_34MainloopSm90TmaGmmaWarpSpecializedILi4ENS5_IJNS4_1CILi2EEENSA_ILi1EEESC_EEENS1_35KernelTmaWarpSpecializedCooperativeEEENS5_IJNSA_ILi256EEENSA_ILi192EEENSA_ILi64EEEEEENS_10bfloat16_tENS5_IJlSC_lEEESK_SL_NS4_8TiledMMAINS4_8MMA_AtomIJNS4_4SM904GMMA28MMA_64x192x16_F32BF16BF16_SSILNSP_5MajorE0ELSR_0ELNSP_7ScaleInE1ELSS_1EEEEEENS4_6LayoutISD_NS5_IJSC_NSA_ILi0EEESW_EEEEENS5_IJNS4_10UnderscoreESZ_SZ_EEEEENS4_13SM90_TMA_LOADENS4_14ComposedLayoutINS4_7SwizzleILi3ELi4ELi3EEENS4_18smem_ptr_flag_bitsILi16EEENSV_INS5_IJNSA_ILi8EEESI_EEENS5_IJSI_SC_EEEEEEEvNS4_8identityENS4_23SM90_TMA_LOAD_MULTICASTES1C_vS1D_EENS_8epilogue10collective6detail29Sm90TmaWarpSpecializedAdapterINS1H_15DefaultEpilogueISK_SL_SL_NS1G_6thread17LinearCombinationISK_Li1EffLNS1L_9ScaleType4KindE0ELNS_15FloatRoundStyleE2ESK_EENS1_15EpilogueDefaultEEEEEvvEEEEvNT_6ParamsE --------------------------
	.section	.text._ZN7cutlass13device_kernelINS_4gemm6kernel13GemmUniversalIN4cute5tupleIJiiiiEEENS1_10collective13CollectiveMmaINS1_34MainloopSm90TmaGmmaWarpSpecializedILi4ENS5_IJNS4_1CILi2EEENSA_ILi1EEESC_EEENS1_35KernelTmaWarpSpecializedCooperativeEEENS5_IJNSA_ILi256EEENSA_ILi192EEENSA_ILi64EEEEEENS_10bfloat16_tENS5_IJlSC_lEEESK_SL_NS4_8TiledMMAINS4_8MMA_AtomIJNS4_4SM904GMMA28MMA_64x192x16_F32BF16BF16_SSILNSP_5MajorE0ELSR_0ELNSP_7ScaleInE1ELSS_1EEEEEENS4_6LayoutISD_NS5_IJSC_NSA_ILi0EEESW_EEEEENS5_IJNS4_10UnderscoreESZ_SZ_EEEEENS4_13SM90_TMA_LOADENS4_14ComposedLayoutINS4_7SwizzleILi3ELi4ELi3EEENS4_18smem_ptr_flag_bitsILi16EEENSV_INS5_IJNSA_ILi8EEESI_EEENS5_IJSI_SC_EEEEEEEvNS4_8identityENS4_23SM90_TMA_LOAD_MULTICASTES1C_vS1D_EENS_8epilogue10collective6detail29Sm90TmaWarpSpecializedAdapterINS1H_15DefaultEpilogueISK_SL_SL_NS1G_6thread17LinearCombinationISK_Li1EffLNS1L_9ScaleType4KindE0ELNS_15FloatRoundStyleE2ESK_EENS1_15EpilogueDefaultEEEEEvvEEEEvNT_6ParamsE,"ax",@progbits
	.align	128
.text._ZN7cutlass13device_kernelINS_4gemm6kernel13GemmUniversalIN4cute5tupleIJiiiiEEENS1_10collective13CollectiveMmaINS1_34MainloopSm90TmaGmmaWarpSpecializedILi4ENS5_IJNS4_1CILi2EEENSA_ILi1EEESC_EEENS1_35KernelTmaWarpSpecializedCooperativeEEENS5_IJNSA_ILi256EEENSA_ILi192EEENSA_ILi64EEEEEENS_10bfloat16_tENS5_IJlSC_lEEESK_SL_NS4_8TiledMMAINS4_8MMA_AtomIJNS4_4SM904GMMA28MMA_64x192x16_F32BF16BF16_SSILNSP_5MajorE0ELSR_0ELNSP_7ScaleInE1ELSS_1EEEEEENS4_6LayoutISD_NS5_IJSC_NSA_ILi0EEESW_EEEEENS5_IJNS4_10UnderscoreESZ_SZ_EEEEENS4_13SM90_TMA_LOADENS4_14ComposedLayoutINS4_7SwizzleILi3ELi4ELi3EEENS4_18smem_ptr_flag_bitsILi16EEENSV_INS5_IJNSA_ILi8EEESI_EEENS5_IJSI_SC_EEEEEEEvNS4_8identityENS4_23SM90_TMA_LOAD_MULTICASTES1C_vS1D_EENS_8epilogue10collective6detail29Sm90TmaWarpSpecializedAdapterINS1H_15DefaultEpilogueISK_SL_SL_NS1G_6thread17LinearCombinationISK_Li1EffLNS1L_9ScaleType4KindE0ELNS_15FloatRoundStyleE2ESK_EENS1_15EpilogueDefaultEEEEEvvEEEEvNT_6ParamsE:
        .type           _ZN7cutlass13device_kernelINS_4gemm6kernel13GemmUniversalIN4cute5tupleIJiiiiEEENS1_10collective13CollectiveMmaINS1_34MainloopSm90TmaGmmaWarpSpecializedILi4ENS5_IJNS4_1CILi2EEENSA_ILi1EEESC_EEENS1_35KernelTmaWarpSpecializedCooperativeEEENS5_IJNSA_ILi256EEENSA_ILi192EEENSA_ILi64EEEEEENS_10bfloat16_tENS5_IJlSC_lEEESK_SL_NS4_8TiledMMAINS4_8MMA_AtomIJNS4_4SM904GMMA28MMA_64x192x16_F32BF16BF16_SSILNSP_5MajorE0ELSR_0ELNSP_7ScaleInE1ELSS_1EEEEEENS4_6LayoutISD_NS5_IJSC_NSA_ILi0EEESW_EEEEENS5_IJNS4_10UnderscoreESZ_SZ_EEEEENS4_13SM90_TMA_LOADENS4_14ComposedLayoutINS4_7SwizzleILi3ELi4ELi3EEENS4_18smem_ptr_flag_bitsILi16EEENSV_INS5_IJNSA_ILi8EEESI_EEENS5_IJSI_SC_EEEEEEEvNS4_8identityENS4_23SM90_TMA_LOAD_MULTICASTES1C_vS1D_EENS_8epilogue10collective6detail29Sm90TmaWarpSpecializedAdapterINS1H_15DefaultEpilogueISK_SL_SL_NS1G_6thread17LinearCombinationISK_Li1EffLNS1L_9ScaleType4KindE0ELNS_15FloatRoundStyleE2ESK_EENS1_15EpilogueDefaultEEEEEvvEEEEvNT_6ParamsE,@function
        .size           _ZN7cutlass13device_kernelINS_4gemm6kernel13GemmUniversalIN4cute5tupleIJiiiiEEENS1_10collective13CollectiveMmaINS1_34MainloopSm90TmaGmmaWarpSpecializedILi4ENS5_IJNS4_1CILi2EEENSA_ILi1EEESC_EEENS1_35KernelTmaWarpSpecializedCooperativeEEENS5_IJNSA_ILi256EEENSA_ILi192EEENSA_ILi64EEEEEENS_10bfloat16_tENS5_IJlSC_lEEESK_SL_NS4_8TiledMMAINS4_8MMA_AtomIJNS4_4SM904GMMA28MMA_64x192x16_F32BF16BF16_SSILNSP_5MajorE0ELSR_0ELNSP_7ScaleInE1ELSS_1EEEEEENS4_6LayoutISD_NS5_IJSC_NSA_ILi0EEESW_EEEEENS5_IJNS4_10UnderscoreESZ_SZ_EEEEENS4_13SM90_TMA_LOADENS4_14ComposedLayoutINS4_7SwizzleILi3ELi4ELi3EEENS4_18smem_ptr_flag_bitsILi16EEENSV_INS5_IJNSA_ILi8EEESI_EEENS5_IJSI_SC_EEEEEEEvNS4_8identityENS4_23SM90_TMA_LOAD_MULTICASTES1C_vS1D_EENS_8epilogue10collective6detail29Sm90TmaWarpSpecializedAdapterINS1H_15DefaultEpilogueISK_SL_SL_NS1G_6thread17LinearCombinationISK_Li1EffLNS1L_9ScaleType4KindE0ELNS_15FloatRoundStyleE2ESK_EENS1_15EpilogueDefaultEEEEEvvEEEEvNT_6ParamsE,(.L_x_453 - _ZN7cutlass13device_kernelINS_4gemm6kernel13GemmUniversalIN4cute5tupleIJiiiiEEENS1_10collective13CollectiveMmaINS1_34MainloopSm90TmaGmmaWarpSpecializedILi4ENS5_IJNS4_1CILi2EEENSA_ILi1EEESC_EEENS1_35KernelTmaWarpSpecializedCooperativeEEENS5_IJNSA_ILi256EEENSA_ILi192EEENSA_ILi64EEEEEENS_10bfloat16_tENS5_IJlSC_lEEESK_SL_NS4_8TiledMMAINS4_8MMA_AtomIJNS4_4SM904GMMA28MMA_64x192x16_F32BF16BF16_SSILNSP_5MajorE0ELSR_0ELNSP_7ScaleInE1ELSS_1EEEEEENS4_6LayoutISD_NS5_IJSC_NSA_ILi0EEESW_EEEEENS5_IJNS4_10UnderscoreESZ_SZ_EEEEENS4_13SM90_TMA_LOADENS4_14ComposedLayoutINS4_7SwizzleILi3ELi4ELi3EEENS4_18smem_ptr_flag_bitsILi16EEENSV_INS5_IJNSA_ILi8EEESI_EEENS5_IJSI_SC_EEEEEEEvNS4_8identityENS4_23SM90_TMA_LOAD_MULTICASTES1C_vS1D_EENS_8epilogue10collective6detail29Sm90TmaWarpSpecializedAdapterINS1H_15DefaultEpilogueISK_SL_SL_NS1G_6thread17LinearCombinationISK_Li1EffLNS1L_9ScaleType4KindE0ELNS_15FloatRoundStyleE2ESK_EENS1_15EpilogueDefaultEEEEEvvEEEEvNT_6ParamsE)
        .other          _ZN7cutlass13device_kernelINS_4gemm6kernel13GemmUniversalIN4cute5tupleIJiiiiEEENS1_10collective13CollectiveMmaINS1_34MainloopSm90TmaGmmaWarpSpecializedILi4ENS5_IJNS4_1CILi2EEENSA_ILi1EEESC_EEENS1_35KernelTmaWarpSpecializedCooperativeEEENS5_IJNSA_ILi256EEENSA_ILi192EEENSA_ILi64EEEEEENS_10bfloat16_tENS5_IJlSC_lEEESK_SL_NS4_8TiledMMAINS4_8MMA_AtomIJNS4_4SM904GMMA28MMA_64x192x16_F32BF16BF16_SSILNSP_5MajorE0ELSR_0ELNSP_7ScaleInE1ELSS_1EEEEEENS4_6LayoutISD_NS5_IJSC_NSA_ILi0EEESW_EEEEENS5_IJNS4_10UnderscoreESZ_SZ_EEEEENS4_13SM90_TMA_LOADENS4_14ComposedLayoutINS4_7SwizzleILi3ELi4ELi3EEENS4_18smem_ptr_flag_bitsILi16EEENSV_INS5_IJNSA_ILi8EEESI_EEENS5_IJSI_SC_EEEEEEEvNS4_8identityENS4_23SM90_TMA_LOAD_MULTICASTES1C_vS1D_EENS_8epilogue10collective6detail29Sm90TmaWarpSpecializedAdapterINS1H_15DefaultEpilogueISK_SL_SL_NS1G_6thread17LinearCombinationISK_Li1EffLNS1L_9ScaleType4KindE0ELNS_15FloatRoundStyleE2ESK_EENS1_15EpilogueDefaultEEEEEvvEEEEvNT_6ParamsE,@"STO_CUDA_ENTRY STV_DEFAULT"
_ZN7cutlass13device_kernelINS_4gemm6kernel13GemmUniversalIN4cute5tupleIJiiiiEEENS1_10collective13CollectiveMmaINS1_34MainloopSm90TmaGmmaWarpSpecializedILi4ENS5_IJNS4_1CILi2EEENSA_ILi1EEESC_EEENS1_35KernelTmaWarpSpecializedCooperativeEEENS5_IJNSA_ILi256EEENSA_ILi192EEENSA_ILi64EEEEEENS_10bfloat16_tENS5_IJlSC_lEEESK_SL_NS4_8TiledMMAINS4_8MMA_AtomIJNS4_4SM904GMMA28MMA_64x192x16_F32BF16BF16_SSILNSP_5MajorE0ELSR_0ELNSP_7ScaleInE1ELSS_1EEEEEENS4_6LayoutISD_NS5_IJSC_NSA_ILi0EEESW_EEEEENS5_IJNS4_10UnderscoreESZ_SZ_EEEEENS4_13SM90_TMA_LOADENS4_14ComposedLayoutINS4_7SwizzleILi3ELi4ELi3EEENS4_18smem_ptr_flag_bitsILi16EEENSV_INS5_IJNSA_ILi8EEESI_EEENS5_IJSI_SC_EEEEEEEvNS4_8identityENS4_23SM90_TMA_LOAD_MULTICASTES1C_vS1D_EENS_8epilogue10collective6detail29Sm90TmaWarpSpecializedAdapterINS1H_15DefaultEpilogueISK_SL_SL_NS1G_6thread17LinearCombinationISK_Li1EffLNS1L_9ScaleType4KindE0ELNS_15FloatRoundStyleE2ESK_EENS1_15EpilogueDefaultEEEEEvvEEEEvNT_6ParamsE:
[----:B------:R-:W0:Y:S01]  /*0000*/  LDC R1, c[0x0][0x28] ;  /* 0x00000a00ff017b82 */ /* 0x000e220000000800 */
[----:B------:R-:W1:Y:S01]  /*0010*/  S2R R2, SR_TID.X ;  /* 0x0000000000027919 */ /* 0x000e620000002100 */
[----:B------:R-:W-:Y:S01]  /*0020*/  ELECT P0, URZ, PT ;  /* 0x00000000003f782f */ /* 0x000fe20003800000 */
[----:B------:R-:W-:Y:S01]  /*0030*/  BSSY B0, `(.L_x_0) ;  /* 0x0000015000007945 */ /* 0x000fe20003800000 */
[--C-:B-1----:R-:W-:Y:S02]  /*0040*/  SHF.R.U32.HI R0, RZ, 0x5, R2.reuse ;  /* 0x00000005ff007819 */ /* 0x102fe40000011602 */
[----:B------:R-:W-:-:S03]  /*0050*/  SHF.R.U32.HI R3, RZ, 0x7, R2 ;  /* 0x00000007ff037819 */ /* 0x000fc60000011602 */
[----:B------:R-:W1:Y:S04]  /*0060*/  SHFL.IDX PT, R4, R0, RZ, 0x1f ;  /* 0x00001fff00047589 */ /* 0x000e6800000e0000 */
[----:B------:R-:W2:Y:S01]  /*0070*/  SHFL.IDX PT, R3, R3, RZ, 0x1f ;  /* 0x00001fff03037589 */ /* 0x000ea200000e0000 */
[----:B-1----:R-:W-:Y:S02]  /*0080*/  R2UR UR9, R4 ;  /* 0x00000000040972ca */ /* 0x002fe400000e0000 */
[----:B--2---:R-:W-:-:S11]  /*0090*/  R2UR UR5, R3 ;  /* 0x00000000030572ca */ /* 0x004fd600000e0000 */
[----:B------:R-:W-:Y:S02]  /*00a0*/  USHF.R.S32.HI UR4, URZ, 0x1f, UR9 ;  /* 0x0000001f3f047899 */ /* 0x000fe40008011409 */
[----:B------:R-:W-:Y:S02]  /*00b0*/  ISETP.NE.OR P0, PT, RZ, UR9, !P0 ;  /* 0x00000009ff007c0c */ /* 0x000fe4000c705670 */
[----:B------:R-:W-:-:S04]  /*00c0*/  ULEA.HI UR4, UR4, UR9, URZ, 0x2 ;  /* 0x0000000904047291 */ /* 0x000fc8000f8f103f */
[----:B------:R-:W-:-:S04]  /*00d0*/  ULOP3.LUT UR4, UR4, 0xfffffffc, URZ, 0xc0, !UPT ;  /* 0xfffffffc04047892 */ /* 0x000fc8000f8ec03f */
[----:B------:R-:W-:-:S03]  /*00e0*/  UIADD3 UR9, UR9, -UR4, URZ ;  /* 0x8000000409097290 */ /* 0x000fc6000fffe03f */
[----:B0-----:R-:W-:Y:S09]  /*00f0*/  @P0 BRA `(.L_x_1) ;  /* 0x0000000000200947 */ /* 0x001ff20003800000 */
[----:B------:R-:W-:Y:S02]  /*0100*/  ULDC.64 UR6, c[0x0][0x198] ;  /* 0x0000660000067ab9 */ /* 0x000fe40000000a00 */
[----:B------:R-:W-:Y:S02]  /*0110*/  UIADD3 UR10, UP0, UR6, 0xf0, URZ ;  /* 0x000000f0060a7890 */ /* 0x000fe4000ff1e03f */
[----:B------:R-:W-:Y:S02]  /*0120*/  UIADD3 UR6, UP1, UR6, 0x1f0, URZ ;  /* 0x000001f006067890 */ /* 0x000fe4000ff3e03f */
[----:B------:R-:W-:Y:S02]  /*0130*/  UIADD3.X UR11, URZ, UR7, URZ, UP0, !UPT ;  /* 0x000000073f0b7290 */ /* 0x000fe400087fe43f */
[----:B------:R-:W-:-:S07]  /*0140*/  UIADD3.X UR7, URZ, UR7, URZ, UP1, !UPT ;  /* 0x000000073f077290 */ /* 0x000fce0008ffe43f */
[----:B------:R0:W-:Y:S02]  /*0150*/  UTMACCTL.PF [UR10] ;  /* 0x000000000a0079b9 */ /* 0x0001e40008040000 */
[----:B------:R0:W-:Y:S02]  /*0160*/  UTMACCTL.PF [UR6] ;  /* 0x00000000060079b9 */ /* 0x0001e40008040000 */
[----:B0-----:R-:W-:Y:S01]  /*0170*/  NOP ;  /* 0x0000000000007918 */ /* 0x001fe20000000000 */
.L_x_1:
[----:B------:R-:W-:Y:S05]  /*0180*/  BSYNC B0 ;  /* 0x0000000000007941 */ /* 0x000fea0003800000 */
.L_x_0:
[----:B------:R-:W0:Y:S01]  /*0190*/  SHFL.IDX PT, R3, R0, RZ, 0x1f ;  /* 0x00001fff00037589 */ /* 0x000e2200000e0000 */
[----:B------:R-:W-:Y:S01]  /*01a0*/  UISETP.NE.AND UP0, UPT, UR9, 0x3, UPT ;  /* 0x000000030900788c */ /* 0x000fe2000bf05270 */
[----:B------:R-:W-:Y:S01]  /*01b0*/  ISETP.NE.AND P1, PT, RZ, UR5, PT ;  /* 0x00000005ff007c0c */ /* 0x000fe2000bf25270 */
[----:B------:R-:W-:Y:S02]  /*01c0*/  UIADD3 UR16, UR5, -0x1, URZ ;  /* 0xffffffff05107890 */ /* 0x000fe4000fffe03f */
[----:B------:R-:W-:Y:S02]  /*01d0*/  UISETP.EQ.OR UP0, UPT, UR9, URZ, !UP0 ;  /* 0x0000003f0900728c */ /* 0x000fe4000c702670 */
[----:B------:R-:W-:Y:S02]  /*01e0*/  UISETP.GE.U32.AND UP1, UPT, UR16, 0x2, UPT ;  /* 0x000000021000788c */ /* 0x000fe4000bf26070 */
[----:B------:R-:W-:-:S04]  /*01f0*/  UISETP.EQ.AND UP0, UPT, UR5, URZ, UP0 ;  /* 0x0000003f0500728c */ /* 0x000fc80008702270 */
[----:B------:R-:W-:-:S04]  /*0200*/  USEL UR40, URZ, 0x1, !UP0 ;  /* 0x000000013f287887 */ /* 0x000fc8000c000000 */
[----:B------:R-:W-:Y:S01]  /*0210*/  USEL UR40, UR40, 0x2, UP1 ;  /* 0x0000000228287887 */ /* 0x000fe20008800000 */
[----:B0-----:R-:W-:-:S13]  /*0220*/  ISETP.NE.AND P0, PT, R3, RZ, PT ;  /* 0x000000ff0300720c */ /* 0x001fda0003f05270 */
[----:B------:R-:W-:Y:S05]  /*0230*/  @P0 BRA `(.L_x_2) ;  /* 0x0000000000580947 */ /* 0x000fea0003800000 */
[----:B------:R-:W0:Y:S01]  /*0240*/  S2UR UR8, SR_CgaCtaId ;  /* 0x00000000000879c3 */ /* 0x000e220000008800 */
[----:B------:R-:W-:Y:S01]  /*0250*/  UMOV UR4, 0x400 ;  /* 0x0000040000047882 */ /* 0x000fe20000000000 */
[----:B------:R-:W-:Y:S01]  /*0260*/  UMOV UR5, 0x1 ;  /* 0x0000000100057882 */ /* 0x000fe20000000000 */
[----:B------:R-:W-:Y:S01]  /*0270*/  UMOV UR6, 0x4 ;  /* 0x0000000400067882 */ /* 0x000fe20000000000 */
[----:B------:R-:W-:Y:S01]  /*0280*/  ELECT P0, URZ, PT ;  /* 0x00000000003f782f */ /* 0x000fe20003800000 */
[----:B------:R-:W-:-:S04]  /*0290*/  UIADD3 UR6, -UR6, 0x100000, URZ ;  /* 0x0010000006067890 */ /* 0x000fc8000fffe13f */
[----:B------:R-:W-:Y:S02]  /*02a0*/  USHF.L.U32 UR7, UR6, 0xb, URZ ;  /* 0x0000000b06077899 */ /* 0x000fe4000800063f */
[----:B------:R-:W-:Y:S02]  /*02b0*/  USHF.L.U32 UR6, UR6, 0x1, URZ ;  /* 0x0000000106067899 */ /* 0x000fe4000800063f */
[----:B0-----:R-:W-:Y:S02]  /*02c0*/  ULEA UR8, UR8, UR4, 0x18 ;  /* 0x0000000408087291 */ /* 0x001fe4000f8ec03f */
[----:B------:R-:W-:-:S04]  /*02d0*/  UIADD3 UR4, -UR5, 0x100000, URZ ;  /* 0x0010000005047890 */ /* 0x000fc8000fffe13f */
[----:B------:R-:W-:Y:S02]  /*02e0*/  USHF.L.U32 UR5, UR4, 0xb, URZ ;  /* 0x0000000b04057899 */ /* 0x000fe4000800063f */
[----:B------:R-:W-:Y:S01]  /*02f0*/  USHF.L.U32 UR4, UR4, 0x1, URZ ;  /* 0x0000000104047899 */ /* 0x000fe2000800063f */
[----:B------:R-:W0:Y:S11]  /*0300*/  FENCE.VIEW.ASYNC.S ;  /* 0x00000000000073c6 */ /* 0x000e360000000000 */
[----:B0-----:R0:W1:Y:S01]  /*0310*/  SYNCS.EXCH.64 URZ, [UR8], UR4 ;  /* 0x00000004083f75b2 */ /* 0x0010620008000100 */
[----:B------:R0:W2:Y:S01]  /*0320*/  SYNCS.EXCH.64 URZ, [UR8+0x20], UR6 ;  /* 0x00002006083f75b2 */ /* 0x0000a20008000100 */
[----:B------:R0:W3:Y:S01]  /*0330*/  SYNCS.EXCH.64 URZ, [UR8+0x8], UR4 ;  /* 0x00000804083f75b2 */ /* 0x0000e20008000100 */
[----:B------:R0:W4:Y:S01]  /*0340*/  SYNCS.EXCH.64 URZ, [UR8+0x28], UR6 ;  /* 0x00002806083f75b2 */ /* 0x0001220008000100 */
[----:B------:R0:W0:Y:S01]  /*0350*/  SYNCS.EXCH.64 URZ, [UR8+0x10], UR4 ;  /* 0x00001004083f75b2 */ /* 0x0000220008000100 */
[----:B------:R0:W0:Y:S01]  /*0360*/  SYNCS.EXCH.64 URZ, [UR8+0x30], UR6 ;  /* 0x00003006083f75b2 */ /* 0x0000220008000100 */
[----:B------:R0:W0:Y:S01]  /*0370*/  SYNCS.EXCH.64 URZ, [UR8+0x18], UR4 ;  /* 0x00001804083f75b2 */ /* 0x0000220008000100 */
[----:B------:R0:W0:Y:S01]  /*0380*/  SYNCS.EXCH.64 URZ, [UR8+0x38], UR6 ;  /* 0x00003806083f75b2 */ /* 0x0000220008000100 */
[----:B------:R-:W-:Y:S01]  /*0390*/  NOP ;  /* 0x0000000000007918 */ /* 0x000fe20000000000 */
.L_x_2:
[----:B------:R-:W5:Y:S01]  /*03a0*/  S2UR UR13, SR_CTAID.X ;  /* 0x00000000000d79c3 */ /* 0x000f620000002500 */
[----:B------:R-:W-:Y:S01]  /*03b0*/  SHF.R.S32.HI R5, RZ, 0x1f, R2 ;  /* 0x0000001fff057819 */ /* 0x000fe20000011402 */
[----:B------:R-:W1:Y:S01]  /*03c0*/  SHFL.IDX PT, R6, R0, RZ, 0x1f ;  /* 0x00001fff00067589 */ /* 0x000e6200000e0000 */
[----:B0-----:R-:W-:Y:S01]  /*03d0*/  ULDC UR4, c[0x0][0x150] ;  /* 0x0000540000047ab9 */ /* 0x001fe20000000800 */
[----:B------:R-:W-:Y:S02]  /*03e0*/  ELECT P0, URZ, PT ;  /* 0x00000000003f782f */ /* 0x000fe40003800000 */
[----:B------:R-:W-:Y:S01]  /*03f0*/  LEA.HI R5, R5, R2, RZ, 0x7 ;  /* 0x0000000205057211 */ /* 0x000fe200078f38ff */
[----:B------:R-:W-:Y:S01]  /*0400*/  ULDC UR5, c[0x0][0x154] ;  /* 0x0000550000057ab9 */ /* 0x000fe20000000800 */
[----:B------:R-:W-:Y:S01]  /*0410*/  ULDC UR8, c[0x0][0x144] ;  /* 0x0000510000087ab9 */ /* 0x000fe20000000800 */
[----:B------:R-:W0:Y:S01]  /*0420*/  S2UR UR10, SR_CTAID.Y ;  /* 0x00000000000a79c3 */ /* 0x000e220000002600 */
[----:B------:R-:W-:Y:S01]  /*0430*/  LOP3.LUT R5, R5, 0xffffff80, RZ, 0xc0, !PT ;  /* 0xffffff8005057812 */ /* 0x000fe200078ec0ff */
[----:B------:R-:W-:Y:S01]  /*0440*/  NOP ;  /* 0x0000000000007918 */ /* 0x000fe20000000000 */
[----:B------:R-:W-:Y:S01]  /*0450*/  NOP ;  /* 0x0000000000007918 */ /* 0x000fe20000000000 */
[----:B------:R-:W-:Y:S01]  /*0460*/  ULDC UR11, c[0x0][0x148] ;  /* 0x00005200000b7ab9 */ /* 0x000fe20000000800 */
[----:B------:R-:W-:-:S02]  /*0470*/  IMAD.MOV.U32 R18, RZ, RZ, 0x1 ;  /* 0x00000001ff127424 */ /* 0x000fc400078e00ff */
[----:B------:R-:W-:-:S05]  /*0480*/  IMAD.IADD R5, R2, 0x1, -R5 ;  /* 0x0000000102057824 */ /* 0x000fca00078e0a05 */
[----:B------:R-:W-:Y:S02]  /*0490*/  SHF.R.S32.HI R4, RZ, 0x1f, R5 ;  /* 0x0000001fff047819 */ /* 0x000fe40000011405 */
[----:B-----5:R-:W-:Y:S02]  /*04a0*/  I2FP.F32.U32 R7, UR13 ;  /* 0x0000000d00077c45 */ /* 0x020fe40008201000 */
[----:B------:R-:W-:Y:S02]  /*04b0*/  LEA.HI R4, R4, R5, RZ, 0x3 ;  /* 0x0000000504047211 */ /* 0x000fe400078f18ff */
[----:B-1----:R-:W-:Y:S01]  /*04c0*/  ISETP.NE.OR P0, PT, R6, RZ, !P0 ;  /* 0x000000ff0600720c */ /* 0x002fe20004705670 */
[----:B------:R-:W-:Y:S01]  /*04d0*/  FMUL R8, R7, UR4 ;  /* 0x0000000407087c20 */ /* 0x000fe20008400000 */
[--C-:B------:R-:W-:Y:S02]  /*04e0*/  SHF.R.S32.HI R0, RZ, 0x3, R4.reuse ;  /* 0x00000003ff007819 */ /* 0x100fe40000011404 */
[----:B------:R-:W-:-:S02]  /*04f0*/  SHF.R.S32.HI R7, RZ, 0x1f, R4 ;  /* 0x0000001fff077819 */ /* 0x000fc40000011404 */
[----:B------:R-:W-:Y:S01]  /*0500*/  SHF.R.S32.HI R4, RZ, 0x1f, R3 ;  /* 0x0000001fff047819 */ /* 0x000fe20000011403 */
[----:B------:R-:W1:Y:S01]  /*0510*/  F2I.U32.TRUNC.NTZ R8, R8 ;  /* 0x0000000800087305 */ /* 0x000e62000020f000 */
[----:B------:R-:W-:Y:S02]  /*0520*/  LEA.HI R7, R7, R0, RZ, 0x2 ;  /* 0x0000000007077211 */ /* 0x000fe400078f10ff */
[----:B------:R-:W-:Y:S02]  /*0530*/  LEA.HI R4, R4, R3, RZ, 0x2 ;  /* 0x0000000304047211 */ /* 0x000fe400078f10ff */
[----:B------:R-:W-:Y:S01]  /*0540*/  LOP3.LUT R7, R7, 0xfffffffc, RZ, 0xc0, !PT ;  /* 0xfffffffc07077812 */ /* 0x000fe200078ec0ff */
[----:B------:R-:W-:Y:S01]  /*0550*/  VOTEU.ALL UP0, P0 ;  /* 0x00000000003f7886 */ /* 0x000fe20000000000 */
[----:B------:R-:W-:Y:S01]  /*0560*/  LOP3.LUT R4, R4, 0x3ffffffc, RZ, 0xc0, !PT ;  /* 0x3ffffffc04047812 */ /* 0x000fe200078ec0ff */
[----:B------:R-:W-:Y:S02]  /*0570*/  VOTEU.ALL UP1, P0 ;  /* 0x00000000003f7886 */ /* 0x000fe40000020000 */
[----:B------:R-:W-:Y:S01]  /*0580*/  IMAD.IADD R7, R0, 0x1, -R7 ;  /* 0x0000000100077824 */ /* 0x000fe200078e0a07 */
[----:B0-----:R-:W-:Y:S01]  /*0590*/  I2FP.F32.U32 R0, UR10 ;  /* 0x0000000a00007c45 */ /* 0x001fe20008201000 */
[----:B------:R-:W-:Y:S01]  /*05a0*/  IMAD.IADD R4, R3, 0x1, -R4 ;  /* 0x0000000103047824 */ /* 0x000fe200078e0a04 */
[----:B------:R-:W0:Y:S01]  /*05b0*/  @!UP0 S2UR UR7, SR_CgaCtaId ;  /* 0x00000000000789c3 */ /* 0x000e220000008800 */
[----:B------:R-:W-:Y:S01]  /*05c0*/  @!UP0 UMOV UR6, 0x400 ;  /* 0x0000040000068882 */ /* 0x000fe20000000000 */
[----:B-1----:R-:W-:Y:S01]  /*05d0*/  R2UR UR4, R8 ;  /* 0x00000000080472ca */ /* 0x002fe200000e0000 */
[----:B------:R-:W-:-:S02]  /*05e0*/  IMAD R4, R4, 0x4, R7 ;  /* 0x0000000404047824 */ /* 0x000fc400078e0207 */
[----:B------:R-:W-:Y:S02]  /*05f0*/  FMUL R6, R0, UR5 ;  /* 0x0000000500067c20 */ /* 0x000fe40008400000 */
[C---:B------:R-:W-:Y:S01]  /*0600*/  IMAD.SHL.U32 R19, R4.reuse, 0x4, RZ ;  /* 0x0000000404137824 */ /* 0x040fe200078e00ff */
[----:B------:R-:W-:-:S03]  /*0610*/  LEA.HI R0, R4, R4, RZ, 0x1 ;  /* 0x0000000404007211 */ /* 0x000fc600078f08ff */
[----:B------:R-:W1:Y:S01]  /*0620*/  F2I.U32.TRUNC.NTZ R6, R6 ;  /* 0x0000000600067305 */ /* 0x000e62000020f000 */
[----:B------:R-:W-:Y:S02]  /*0630*/  LOP3.LUT R3, R0, 0xfffffffe, RZ, 0xc0, !PT ;  /* 0xfffffffe00037812 */ /* 0x000fe400078ec0ff */
[C---:B------:R-:W-:Y:S01]  /*0640*/  LOP3.LUT R19, R4.reuse, 0xc, R19, 0x78, !PT ;  /* 0x0000000c04137812 */ /* 0x040fe200078e7813 */
[----:B------:R-:W-:Y:S02]  /*0650*/  UIADD3 UR4, -UR4, URZ, URZ ;  /* 0x0000003f04047290 */ /* 0x000fe4000fffe13f */
[----:B------:R-:W-:Y:S02]  /*0660*/  IMAD.IADD R3, R4, 0x1, -R3 ;  /* 0x0000000104037824 */ /* 0x000fe400078e0a03 */
[----:B------:R-:W-:-:S03]  /*0670*/  UIMAD UR8, UR8, UR4, UR13 ;  /* 0x00000004080872a4 */ /* 0x000fc6000f8e020d */
[----:B------:R-:W-:Y:S02]  /*0680*/  UMOV UR4, 0x20 ;  /* 0x0000002000047882 */ /* 0x000fe40000000000 */
[----:B------:R-:W-:-:S04]  /*0690*/  @!UP0 UIADD3 UR4, -UR4, 0x100000, URZ ;  /* 0x0010000004048890 */ /* 0x000fc8000fffe13f */
[----:B------:R-:W-:Y:S02]  /*06a0*/  @!UP0 USHF.L.U32 UR5, UR4, 0xb, URZ ;  /* 0x0000000b04058899 */ /* 0x000fe4000800063f */
[----:B------:R-:W-:Y:S01]  /*06b0*/  @!UP0 USHF.L.U32 UR4, UR4, 0x1, URZ ;  /* 0x0000000104048899 */ /* 0x000fe2000800063f */
[----:B------:R-:W-:Y:S01]  /*06c0*/  ISETP.NE.AND P3, PT, R3, UR8, PT ;  /* 0x0000000803007c0c */ /* 0x000fe2000bf65270 */
[----:B0-----:R-:W-:Y:S01]  /*06d0*/  @!UP0 ULEA UR6, UR7, UR6, 0x18 ;  /* 0x0000000607068291 */ /* 0x001fe2000f8ec03f */
[----:B------:R-:W0:Y:S01]  /*06e0*/  LDC R3, c[0x0][0x140] ;  /* 0x00005000ff037b82 */ /* 0x000e220000000800 */
[----:B-1----:R-:W-:Y:S01]  /*06f0*/  R2UR UR12, R6 ;  /* 0x00000000060c72ca */ /* 0x002fe200000e0000 */
[----:B------:R-:W-:Y:S01]  /*0700*/  VOTEU.ALL UP0, P0 ;  /* 0x00000000003f7886 */ /* 0x000fe20000000000 */
[----:B------:R-:W-:-:S04]  /*0710*/  LOP3.LUT P0, RZ, R5, 0x7, RZ, 0xc0, !PT ;  /* 0x0000000705ff7812 */ /* 0x000fc8000780c0ff */
[C---:B------:R-:W-:Y:S01]  /*0720*/  ISETP.LT.U32.AND P0, PT, R19.reuse, 0x2, !P0 ;  /* 0x000000021300780c */ /* 0x040fe20004701070 */
[----:B------:R-:W1:Y:S03]  /*0730*/  FENCE.VIEW.ASYNC.S ;  /* 0x00000000000073c6 */ /* 0x000e660000000000 */
[----:B-1----:R-:W1:Y:S01]  /*0740*/  @!UP0 SYNCS.EXCH.64 URZ, [UR6+0x50], UR4 ;  /* 0x00005004063f85b2 */ /* 0x002e620008000100 */
[----:B------:R-:W-:Y:S02]  /*0750*/  @P3 LEA.HI R0, R19, R19, RZ, 0x1 ;  /* 0x0000001313003211 */ /* 0x000fe400078f08ff */
[----:B------:R-:W-:Y:S02]  /*0760*/  UIADD3 UR12, -UR12, URZ, URZ ;  /* 0x0000003f0c0c7290 */ /* 0x000fe4000fffe13f */
[----:B------:R-:W-:Y:S02]  /*0770*/  @P3 SHF.R.S32.HI R0, RZ, 0x1, R0 ;  /* 0x00000001ff003819 */ /* 0x000fe40000011400 */
[----:B0-----:R-:W-:-:S02]  /*0780*/  ISETP.EQ.U32.AND P2, PT, R3, 0x1, PT ;  /* 0x000000010300780c */ /* 0x001fc40003f42070 */
[----:B------:R-:W-:Y:S01]  /*0790*/  SEL R3, RZ, 0x1, !P0 ;  /* 0x00000001ff037807 */ /* 0x000fe20004000000 */
[----:B------:R0:W1:Y:S01]  /*07a0*/  @!UP1 SYNCS.EXCH.64 URZ, [UR6+0x58], UR4 ;  /* 0x00005804063f95b2 */ /* 0x0000620008000100 */
[----:B------:R-:W-:Y:S01]  /*07b0*/  NOP ;  /* 0x0000000000007918 */ /* 0x000fe20000000000 */
[----:B0-----:R-:W-:-:S06]  /*07c0*/  UIMAD UR4, UR11, UR12, UR10 ;  /* 0x0000000c0b0472a4 */ /* 0x001fcc000f8e020a */
[----:B------:R-:W-:-:S04]  /*07d0*/  @P3 ISETP.NE.AND P4, PT, R0, UR4, PT ;  /* 0x0000000400003c0c */ /* 0x000fc8000bf85270 */
[----:B------:R-:W-:-:S04]  /*07e0*/  @P3 SEL R18, RZ, 0x1, P4 ;  /* 0x00000001ff123807 */ /* 0x000fc80002000000 */
[----:B------:R-:W-:Y:S01]  /*07f0*/  LOP3.LUT R18, R18, R3, RZ, 0xc0, !PT ;  /* 0x0000000312127212 */ /* 0x000fe200078ec0ff */
[----:B------:R-:W-:Y:S06]  /*0800*/  @!P2 BRA `(.L_x_3) ;  /* 0x000000000008a947 */ /* 0x000fec0003800000 */
[----:B-1234-:R-:W-:Y:S01]  /*0810*/  UCGABAR_ARV ;  /* 0x00000000000079c7 */ /* 0x01efe20008000000 */
[----:B------:R-:W-:Y:S05]  /*0820*/  BRA `(.L_x_4) ;  /* 0x0000000000047947 */ /* 0x000fea0003800000 */
.L_x_3:
[----:B-1234-:R-:W-:Y:S01]  /*0830*/  NOP ;  /* 0x0000000000007918 */ /* 0x01efe20000000000 */
.L_x_4:
[----:B------:R-:W-:Y:S01]  /*0840*/  ULDC UR4, c[0x0][0x65c] ;  /* 0x0001970000047ab9 */ /* 0x000fe20000000800 */
[----:B------:R-:W-:Y:S01]  /*0850*/  UMOV UR5, URZ ;  /* 0x0000003f00057c82 */ /* 0x000fe20008000000 */
[----:B------:R-:W-:-:S03]  /*0860*/  UISETP.NE.AND UP0, UPT, UR4, 0x1, UPT ;  /* 0x000000010400788c */ /* 0x000fc6000bf05270 */
[----:B------:R-:W-:Y:S01]  /*0870*/  UMOV UR4, UR13 ;  /* 0x0000000d00047c82 */ /* 0x000fe20008000000 */
[----:B------:R-:W-:Y:S02]  /*0880*/  UP2UR UR45, UPR, URZ, 0x1 ;  /* 0x000000013f2d7883 */ /* 0x000fe40008000000 */
[----:B------:R-:W-:Y:S02]  /*0890*/  PLOP3.LUT P3, PT, PT, PT, UP0, 0x80, 0x0 ;  /* 0x000000000000781c */ /* 0x000fe40003f6f008 */
[----:B------:R-:W-:Y:S02]  /*08a0*/  PLOP3.LUT P4, PT, PT, PT, UP0, 0x80, 0x0 ;  /* 0x000000000000781c */ /* 0x000fe40003f8f008 */
[----:B------:R-:W-:Y:S01]  /*08b0*/  PLOP3.LUT P5, PT, PT, PT, UP0, 0x80, 0x0 ;  /* 0x000000000000781c */ /* 0x000fe20003faf008 */
[----:B------:R-:W-:Y:S01]  /*08c0*/  @UP0 ULDC UR14, c[0x0][0x10] ;  /* 0x00000400000e0ab9 */ /* 0x000fe20000000800 */
[----:B------:R-:W-:Y:S01]  /*08d0*/  @UP0 UMOV UR6, UR10 ;  /* 0x0000000a00060c82 */ /* 0x000fe20008000000 */
[----:B------:R-:W-:Y:S01]  /*08e0*/  @UP0 UMOV UR7, URZ ;  /* 0x0000003f00070c82 */ /* 0x000fe20008000000 */
[----:B------:R-:W-:Y:S01]  /*08f0*/  PLOP3.LUT P0, PT, PT, PT, UP0, 0x80, 0x0 ;  /* 0x000000000000781c */ /* 0x000fe20003f0f008 */
[----:B------:R-:W-:-:S03]  /*0900*/  @UP0 UIMAD.WIDE.U32 UR14, UR13, UR14, UR6 ;  /* 0x0000000e0d0e02a5 */ /* 0x000fc6000f8e0006 */
[----:B------:R-:W-:Y:S01]  /*0910*/  @!UP0 ULDC UR7, c[0x0][0xc] ;  /* 0x0000030000078ab9 */ /* 0x000fe20000000800 */
[----:B------:R-:W-:Y:S01]  /*0920*/  @UP0 UMOV UR6, URZ ;  /* 0x0000003f00060c82 */ /* 0x000fe20008000000 */
[----:B------:R-:W-:Y:S01]  /*0930*/  @!UP0 UIMAD.WIDE.U32 UR4, UR10, UR7, UR4 ;  /* 0x000000070a0482a5 */ /* 0x000fe2000f8e0004 */
[----:B------:R-:W-:Y:S01]  /*0940*/  IMAD.U32 R17, RZ, RZ, UR15 ;  /* 0x0000000fff117e24 */ /* 0x000fe2000f8e00ff */
[----:B------:R-:W-:Y:S01]  /*0950*/  @UP0 UIADD3 UR6, UR15, UR6, URZ ;  /* 0x000000060f060290 */ /* 0x000fe2000fffe03f */
[----:B------:R-:W-:-:S03]  /*0960*/  IMAD.U32 R16, RZ, RZ, UR14 ;  /* 0x0000000eff107e24 */ /* 0x000fc6000f8e00ff */
[----:B------:R-:W-:Y:S02]  /*0970*/  IMAD.U32 R4, RZ, RZ, UR4 ;  /* 0x00000004ff047e24 */ /* 0x000fe4000f8e00ff */
[----:B------:R-:W-:Y:S02]  /*0980*/  IMAD.U32 R7, RZ, RZ, UR5 ;  /* 0x00000005ff077e24 */ /* 0x000fe4000f8e00ff */
[----:B------:R-:W-:Y:S02]  /*0990*/  @P3 IMAD.U32 R17, RZ, RZ, UR6 ;  /* 0x00000006ff113e24 */ /* 0x000fe4000f8e00ff */
[----:B------:R-:W-:Y:S02]  /*09a0*/  IMAD.U32 R5, RZ, RZ, UR5 ;  /* 0x00000005ff057e24 */ /* 0x000fe4000f8e00ff */
[----:B------:R-:W-:Y:S02]  /*09b0*/  IMAD.U32 R6, RZ, RZ, UR4 ;  /* 0x00000004ff067e24 */ /* 0x000fe4000f8e00ff */
[----:B------:R-:W-:-:S02]  /*09c0*/  @!P4 IMAD.MOV.U32 R16, RZ, RZ, R4 ;  /* 0x000000ffff10c224 */ /* 0x000fc400078e0004 */
[----:B------:R-:W-:Y:S01]  /*09d0*/  @!P5 IMAD.MOV.U32 R17, RZ, RZ, R7 ;  /* 0x000000ffff11d224 */ /* 0x000fe200078e0007 */
[----:B------:R-:W-:Y:S06]  /*09e0*/  @!P2 BRA `(.L_x_5) ;  /* 0x00000000000ca947 */ /* 0x000fec0003800000 */
[----:B------:R-:W-:Y:S01]  /*09f0*/  UCGABAR_WAIT ;  /* 0x0000000000007dc7 */ /* 0x000fe20008000000 */
[----:B------:R-:W-:Y:S01]  /*0a00*/  CCTL.IVALL ;  /* 0x00000000ff00798f */ /* 0x000fe20002000000 */
[----:B------:R-:W-:Y:S05]  /*0a10*/  BRA `(.L_x_6) ;  /* 0x0000000000047947 */ /* 0x000fea0003800000 */
.L_x_5:
[----:B------:R-:W-:Y:S06]  /*0a20*/  BAR.SYNC.DEFER_BLOCKING 0x0 ;  /* 0x0000000000007b1d */ /* 0x000fec0000010000 */
.L_x_6:
[----:B------:R-:W-:Y:S05]  /*0a30*/  @!P1 BRA `(.L_x_7) ;  /* 0x000000dc00e49947 */ /* 0x000fea0003800000 */
[----:B------:R-:W-:-:S06]  /*0a40*/  UISETP.GT.U32.AND UP0, UPT, UR16, 0x1, UPT ;  /* 0x000000011000788c */ /* 0x000fcc000bf04070 */
[----:B------:R-:W-:-:S13]  /*0a50*/  PLOP3.LUT P0, PT, PT, PT, UP0, 0x80, 0x0 ;  /* 0x000000000000781c */ /* 0x000fda0003f0f008 */
[----:B------:R-:W-:Y:S05]  /*0a60*/  @P0 EXIT ;  /* 0x000000000000094d */ /* 0x000fea0003800000 */
[----:B------:R-:W-:Y:S01]  /*0a70*/  ULDC.64 UR4, c[0x0][0x650] ;  /* 0x0001940000047ab9 */ /* 0x000fe20000000a00 */
[----:B------:R-:W-:Y:S01]  /*0a80*/  UMOV UR41, 0xffffffff ;  /* 0xffffffff00297882 */ /* 0x000fe20000000000 */
[----:B------:R-:W-:Y:S01]  /*0a90*/  ISETP.GE.U32.AND P0, PT, R16, UR4, PT ;  /* 0x0000000410007c0c */ /* 0x000fe2000bf06070 */
[----:B------:R-:W-:Y:S01]  /*0aa0*/  UMOV UR42, 0xffffffff ;  /* 0xffffffff002a7882 */ /* 0x000fe20000000000 */
[----:B------:R-:W-:Y:S01]  /*0ab0*/  UMOV UR43, 0xffffffff ;  /* 0xffffffff002b7882 */ /* 0x000fe20000000000 */
[----:B------:R-:W-:Y:S02]  /*0ac0*/  PRMT R0, RZ, 0x7610, R0 ;  /* 0x00007610ff007816 */ /* 0x000fe40000000000 */
[----:B------:R-:W-:-:S13]  /*0ad0*/  ISETP.GE.U32.AND.EX P0, PT, R17, UR5, PT, P0 ;  /* 0x0000000511007c0c */ /* 0x000fda000bf06100 */
[----:B------:R-:W-:Y:S05]  /*0ae0*/  @P0 BRA `(.L_x_8) ;  /* 0x0000000400480947 */ /* 0x000fea0003800000 */
[----:B------:R-:W-:Y:S01]  /*0af0*/  ULDC.64 UR16, c[0x0][0x628] ;  /* 0x00018a0000107ab9 */ /* 0x000fe20000000a00 */
[C---:B------:R-:W-:Y:S01]  /*0b00*/  R2UR UR19, R16.reuse ;  /* 0x00000000101372ca */ /* 0x040fe200000e0000 */
[----:B------:R-:W-:Y:S01]  /*0b10*/  ULDC UR18, c[0x0][0x630] ;  /* 0x00018c0000127ab9 */ /* 0x000fe20000000800 */
[----:B------:R-:W-:Y:S02]  /*0b20*/  ISETP.NE.U32.AND P0, PT, RZ, UR16, PT ;  /* 0x00000010ff007c0c */ /* 0x000fe4000bf05070 */
[----:B------:R-:W-:Y:S02]  /*0b30*/  R2UR UR4, R16 ;  /* 0x00000000100472ca */ /* 0x000fe400000e0000 */
[----:B------:R-:W-:Y:S02]  /*0b40*/  ISETP.NE.AND.EX P0, PT, RZ, UR17, PT, P0 ;  /* 0x00000011ff007c0c */ /* 0x000fe4000bf05300 */
[----:B------:R-:W-:-:S11]  /*0b50*/  R2UR UR5, R17 ;  /* 0x00000000110572ca */ /* 0x000fd600000e0000 */
[----:B------:R-:W-:Y:S05]  /*0b60*/  @!P0 BRA `(.L_x_9) ;  /* 0x0000000000308947 */ /* 0x000fea0003800000 */
[----:B------:R-:W-:Y:S01]  /*0b70*/  R2UR UR4, R16 ;  /* 0x00000000100472ca */ /* 0x000fe200000e0000 */
[----:B------:R-:W-:Y:S01]  /*0b80*/  ULDC UR9, c[0x0][0x634] ;  /* 0x00018d0000097ab9 */ /* 0x000fe20000000800 */
[----:B------:R-:W-:-:S11]  /*0b90*/  R2UR UR13, R17 ;  /* 0x00000000110d72ca */ /* 0x000fd600000e0000 */
[----:B------:R-:W-:-:S04]  /*0ba0*/  UIADD3 UR9, UP0, UR4, UR9, URZ ;  /* 0x0000000904097290 */ /* 0x000fc8000ff1e03f */
[----:B------:R-:W-:-:S04]  /*0bb0*/  UIADD3.X UR13, URZ, UR13, URZ, UP0, !UPT ;  /* 0x0000000d3f0d7290 */ /* 0x000fc800087fe43f */
[----:B------:R-:W-:-:S04]  /*0bc0*/  UIMAD.WIDE.U32 UR4, UR13, UR16, URZ ;  /* 0x000000100d0472a5 */ /* 0x000fc8000f8e003f */
[----:B------:R-:W-:Y:S02]  /*0bd0*/  UIMAD.WIDE.U32 UR6, UP0, UR9, UR17, UR4 ;  /* 0x00000011090672a5 */ /* 0x000fe4000f800004 */
[----:B------:R-:W-:Y:S02]  /*0be0*/  UIMAD.WIDE.U32 UR4, UR9, UR16, URZ ;  /* 0x00000010090472a5 */ /* 0x000fe4000f8e003f */
[----:B------:R-:W-:Y:S02]  /*0bf0*/  UIADD3.X UR15, URZ, URZ, URZ, UP0, !UPT ;  /* 0x0000003f3f0f7290 */ /* 0x000fe400087fe43f */
[----:B------:R-:W-:Y:S01]  /*0c00*/  UIADD3 URZ, UP0, UR5, UR6, URZ ;  /* 0x00000006053f7290 */ /* 0x000fe2000ff1e03f */
[----:B------:R-:W-:-:S03]  /*0c10*/  UMOV UR14, UR7 ;  /* 0x00000007000e7c82 */ /* 0x000fc60008000000 */
[----:B------:R-:W-:-:S12]  /*0c20*/  UIMAD.WIDE.U32.X UR4, UR13, UR17, UR14, UP0 ;  /* 0x000000110d0472a5 */ /* 0x000fd800080e040e */
.L_x_9:
[----:B------:R-:W-:Y:S01]  /*0c30*/  USHF.R.U64 UR43, UR4, UR18, UR5 ;  /* 0x00000012042b7299 */ /* 0x000fe20008001205 */
[----:B------:R-:W-:Y:S01]  /*0c40*/  R2UR UR7, R17 ;  /* 0x00000000110772ca */ /* 0x000fe200000e0000 */
[----:B------:R-:W-:Y:S02]  /*0c50*/  USHF.R.U32.HI UR4, URZ, UR18, UR5 ;  /* 0x000000123f047299 */ /* 0x000fe40008011605 */
[----:B------:R-:W-:Y:S01]  /*0c60*/  UIADD3 UR5, UP0, URZ, -UR43, URZ ;  /* 0x8000002b3f057290 */ /* 0x000fe2000ff1e03f */
[----:B------:R-:W-:Y:S01]  /*0c70*/  ULDC.64 UR14, c[0x0][0x620] ;  /* 0x00018800000e7ab9 */ /* 0x000fe20000000a00 */
[----:B------:R-:W-:Y:S02]  /*0c80*/  UMOV UR6, UR19 ;  /* 0x0000001300067c82 */ /* 0x000fe40008000000 */
[----:B------:R-:W-:Y:S01]  /*0c90*/  UIADD3.X UR4, URZ, ~UR4, URZ, UP0, !UPT ;  /* 0x800000043f047290 */ /* 0x000fe200087fe43f */
[----:B------:R-:W-:Y:S01]  /*0ca0*/  ULDC UR9, c[0x0][0x618] ;  /* 0x0001860000097ab9 */ /* 0x000fe20000000800 */
[----:B------:R-:W-:-:S02]  /*0cb0*/  UIMAD UR12, UR11, UR12, UR10 ;  /* 0x0000000c0b0c72a4 */ /* 0x000fc4000f8e020a */
[----:B------:R-:W-:Y:S02]  /*0cc0*/  UIMAD UR4, UR4, UR14, URZ ;  /* 0x0000000e040472a4 */ /* 0x000fe4000f8e023f */
[----:B------:R-:W-:Y:S02]  /*0cd0*/  UIMAD.WIDE.U32 UR6, UR5, UR14, UR6 ;  /* 0x0000000e050672a5 */ /* 0x000fe4000f8e0006 */
[----:B------:R-:W-:Y:S01]  /*0ce0*/  UIMAD UR4, UR5, UR15, UR4 ;  /* 0x0000000f050472a4 */ /* 0x000fe2000f8e0204 */
[----:B------:R-:W-:Y:S01]  /*0cf0*/  ULDC UR10, c[0x0][0x608] ;  /* 0x00018200000a7ab9 */ /* 0x000fe20000000800 */
[----:B------:R-:W-:Y:S02]  /*0d00*/  ULDC UR18, c[0x0][0x658] ;  /* 0x0001960000127ab9 */ /* 0x000fe40000000800 */
[----:B------:R-:W-:Y:S01]  /*0d10*/  UIADD3 UR7, UR7, UR4, URZ ;  /* 0x0000000407077290 */ /* 0x000fe2000fffe03f */
[----:B------:R-:W-:Y:S02]  /*0d20*/  UMOV UR11, 0xffffffff ;  /* 0xffffffff000b7882 */ /* 0x000fe40000000000 */
[----:B------:R-:W-:Y:S01]  /*0d30*/  ULDC.64 UR4, c[0x0][0x640] ;  /* 0x0001900000047ab9 */ /* 0x000fe20000000a00 */
[----:B------:R-:W-:Y:S01]  /*0d40*/  USHF.R.U64 UR16, UR6, UR9, UR7 ;  /* 0x0000000906107299 */ /* 0x000fe20008001207 */
[----:B------:R-:W-:Y:S01]  /*0d50*/  ISETP.NE.U32.AND P0, PT, RZ, UR4, PT ;  /* 0x00000004ff007c0c */ /* 0x000fe2000bf05070 */
[----:B------:R-:W-:-:S02]  /*0d60*/  USHF.R.U32.HI UR7, URZ, UR9, UR7 ;  /* 0x000000093f077299 */ /* 0x000fc40008011607 */
[----:B------:R-:W-:Y:S01]  /*0d70*/  USHF.L.U32 UR6, UR11, UR18, URZ ;  /* 0x000000120b067299 */ /* 0x000fe2000800063f */
[----:B------:R-:W-:Y:S01]  /*0d80*/  ISETP.NE.AND.EX P0, PT, RZ, UR5, PT, P0 ;  /* 0x00000005ff007c0c */ /* 0x000fe2000bf05300 */
[----:B------:R-:W-:Y:S02]  /*0d90*/  USHF.R.U64 UR22, UR16, UR10, UR7 ;  /* 0x0000000a10167299 */ /* 0x000fe40008001207 */
[----:B------:R-:W-:Y:S02]  /*0da0*/  USHF.R.U32.HI UR7, URZ, UR10, UR7 ;  /* 0x0000000a3f077299 */ /* 0x000fe40008011607 */
[----:B------:R-:W-:Y:S02]  /*0db0*/  UISETP.NE.AND UP1, UPT, UR45, URZ, UPT ;  /* 0x0000003f2d00728c */ /* 0x000fe4000bf25270 */
[----:B------:R-:W-:Y:S01]  /*0dc0*/  USHF.R.U64 UR23, UR22, UR18, UR7 ;  /* 0x0000001216177299 */ /* 0x000fe20008001207 */
[----:B------:R-:W-:Y:S01]  /*0dd0*/  ULDC UR17, c[0x0][0x600] ;  /* 0x0001800000117ab9 */ /* 0x000fe20000000800 */
[----:B------:R-:W-:-:S02]  /*0de0*/  ULOP3.LUT UR13, URZ, UR6, URZ, 0x33, !UPT ;  /* 0x000000063f0d7292 */ /* 0x000fc4000f8e333f */
[----:B------:R-:W-:Y:S02]  /*0df0*/  UIADD3 UR15, UR17, -0x1, URZ ;  /* 0xffffffff110f7890 */ /* 0x000fe4000fffe03f */
[----:B------:R-:W-:Y:S02]  /*0e00*/  USEL UR12, UR8, UR12, !UP1 ;  /* 0x0000000c080c7287 */ /* 0x000fe4000c800000 */
[----:B------:R-:W-:Y:S01]  /*0e10*/  USHF.R.U32.HI UR7, URZ, UR18, UR7 ;  /* 0x000000123f077299 */ /* 0x000fe20008011607 */
[----:B------:R-:W-:Y:S01]  /*0e20*/  ULDC UR19, c[0x0][0x648] ;  /* 0x0001920000137ab9 */ /* 0x000fe20000000800 */
[----:B------:R-:W-:Y:S01]  /*0e30*/  ULDC UR20, c[0x0][0x638] ;  /* 0x00018e0000147ab9 */ /* 0x000fe20000000800 */
[----:B------:R-:W-:Y:S01]  /*0e40*/  UMOV UR21, 0x1 ;  /* 0x0000000100157882 */ /* 0x000fe20000000000 */
[----:B------:R-:W-:Y:S01]  /*0e50*/  UMOV UR6, UR23 ;  /* 0x0000001700067c82 */ /* 0x000fe20008000000 */
[----:B------:R-:W-:Y:S07]  /*0e60*/  @!P0 BRA `(.L_x_10) ;  /* 0x0000000000308947 */ /* 0x000fee0003800000 */
[----:B------:R-:W-:Y:S02]  /*0e70*/  ULDC UR10, c[0x0][0x64c] ;  /* 0x00019300000a7ab9 */ /* 0x000fe40000000800 */
        /* <DEDUP_REMOVED lines=8> */
[----:B------:R-:W-:-:S07]  /*0f00*/  UIMAD.WIDE.U32.X UR4, UR14, UR5, UR10, UP0 ;  /* 0x000000050e0472a5 */ /* 0x000fce00080e040a */
[----:B------:R-:W-:Y:S01]  /*0f10*/  UMOV UR6, UR4 ;  /* 0x0000000400067c82 */ /* 0x000fe20008000000 */
[----:B------:R-:W-:-:S05]  /*0f20*/  UMOV UR7, UR5 ;  /* 0x0000000500077c82 */ /* 0x000fca0008000000 */
.L_x_10:
[----:B------:R-:W-:Y:S01]  /*0f30*/  USHF.R.U64 UR5, UR6, UR19, UR7 ;  /* 0x0000001306057299 */ /* 0x000fe20008001207 */
[----:B------:R-:W-:Y:S01]  /*0f40*/  IMAD.MOV.U32 R0, RZ, RZ, 0x1 ;  /* 0x00000001ff007424 */ /* 0x000fe200078e00ff */
[----:B------:R-:W-:Y:S02]  /*0f50*/  USHF.L.U32 UR4, UR21, UR18, URZ ;  /* 0x0000001215047299 */ /* 0x000fe4000800063f */
[----:B------:R-:W-:Y:S02]  /*0f60*/  ULOP3.LUT UR13, UR22, UR13, URZ, 0xc0, !UPT ;  /* 0x0000000d160d7292 */ /* 0x000fe4000f8ec03f */
[----:B------:R-:W-:Y:S02]  /*0f70*/  UIADD3 UR6, -UR5, URZ, URZ ;  /* 0x0000003f05067290 */ /* 0x000fe4000fffe13f */
[----:B------:R-:W-:Y:S02]  /*0f80*/  UIMAD UR13, UR4, UR5, UR13 ;  /* 0x00000005040d72a4 */ /* 0x000fe4000f8e020d */
[----:B------:R-:W-:-:S02]  /*0f90*/  ULOP3.LUT UR15, UR16, UR15, URZ, 0xc0, !UPT ;  /* 0x0000000f100f7292 */ /* 0x000fc4000f8ec03f */
[----:B------:R-:W-:Y:S01]  /*0fa0*/  UIMAD UR4, UR6, UR20, UR23 ;  /* 0x00000014060472a4 */ /* 0x000fe2000f8e0217 */
[----:B------:R-:W-:Y:S01]  /*0fb0*/  ULDC UR5, c[0x0][0x610] ;  /* 0x0001840000057ab9 */ /* 0x000fe20000000800 */
[----:B------:R-:W-:Y:S02]  /*0fc0*/  UISETP.NE.AND UP0, UPT, UR45, URZ, UPT ;  /* 0x0000003f2d00728c */ /* 0x000fe4000bf05270 */
[----:B------:R-:W-:Y:S02]  /*0fd0*/  UIMAD UR12, UR13, UR5, UR12 ;  /* 0x000000050d0c72a4 */ /* 0x000fe4000f8e020c */
[----:B------:R-:W-:-:S04]  /*0fe0*/  UIMAD UR4, UR4, UR17, UR15 ;  /* 0x00000011040472a4 */ /* 0x000fc8000f8e020f */
[----:B------:R-:W-:Y:S02]  /*0ff0*/  USEL UR42, UR4, UR12, !UP0 ;  /* 0x0000000c042a7287 */ /* 0x000fe4000c000000 */
[----:B------:R-:W-:-:S12]  /*1000*/  USEL UR41, UR12, UR4, !UP0 ;  /* 0x000000040c297287 */ /* 0x000fd8000c000000 */
.L_x_8:
[----:B------:R-:W-:-:S08]  /*1010*/  NOP ;  /* 0x0000000000007918 */ /* 0x000fd00000000000 */
[----:B------:R-:W0:Y:S02]  /*1020*/  USETMAXREG.TRY_ALLOC.CTAPOOL UP0, 0xe8 ;  /* 0x000000e8000079c8 */ /* 0x000e240008000600 */
[----:B0-----:R-:W-:-:S13]  /*1030*/  PLOP3.LUT P0, PT, PT, PT, UP0, 0x80, 0x0 ;  /* 0x000000000000781c */ /* 0x001fda0003f0f008 */
[----:B------:R-:W-:Y:S05]  /*1040*/  @!P0 BRA `(.L_x_8) ;  /* 0xfffffffc00f08947 */ /* 0x000fea000383ffff */
[----:B------:R-:W-:Y:S01]  /*1050*/  ULDC.64 UR4, c[0x0][0x598] ;  /* 0x0001660000047ab9 */ /* 0x000fe20000000a00 */
[----:B------:R-:W-:Y:S01]  /*1060*/  ULDC.64 UR36, c[0x0][0x208] ;  /* 0x0000820000247ab9 */ /* 0x000fe20000000a00 */
[----:B------:R-:W-:-:S04]  /*1070*/  ISETP.NE.U32.AND P0, PT, RZ, UR4, PT ;  /* 0x00000004ff007c0c */ /* 0x000fc8000bf05070 */
[----:B------:R-:W-:-:S13]  /*1080*/  ISETP.NE.AND.EX P0, PT, RZ, UR5, PT, P0 ;  /* 0x00000005ff007c0c */ /* 0x000fda000bf05300 */
[----:B------:R-:W-:Y:S05]  /*1090*/  @!P0 BRA `(.L_x_11) ;  /* 0x00000000001c8947 */ /* 0x000fea0003800000 */
[----:B------:R-:W0:Y:S02]  /*10a0*/  LDC.64 R4, c[0x0][0x598] ;  /* 0x00016600ff047b82 */ /* 0x000e240000000a00 */
[----:B0-----:R-:W2:Y:S02]  /*10b0*/  LDG.E.64 R4, desc[UR36][R4.64] ;  /* 0x0000002404047981 */ /* 0x001ea4000c1e1b00 */
[----:B--2---:R-:W-:-:S04]  /*10c0*/  ISETP.NE.U32.AND P0, PT, R4, RZ, PT ;  /* 0x000000ff0400720c */ /* 0x004fc80003f05070 */
[----:B------:R-:W-:-:S13]  /*10d0*/  ISETP.NE.AND.EX P0, PT, R5, RZ, PT, P0 ;  /* 0x000000ff0500720c */ /* 0x000fda0003f05300 */
[----:B------:R-:W-:Y:S05]  /*10e0*/  @!P0 BRA `(.L_x_11) ;  /* 0x0000000000088947 */ /* 0x000fea0003800000 */
[----:B------:R0:W5:Y:S01]  /*10f0*/  LD.E R23, desc[UR36][R4.64] ;  /* 0x0000002404177980 */ /* 0x000162000c101900 */
[----:B------:R-:W-:Y:S05]  /*1100*/  BRA `(.L_x_12) ;  /* 0x0000000000247947 */ /* 0x000fea0003800000 */
.L_x_11:
[----:B------:R-:W-:Y:S02]  /*1110*/  ULDC.64 UR4, c[0x0][0x588] ;  /* 0x0001620000047ab9 */ /* 0x000fe40000000a00 */
[----:B------:R-:W-:-:S04]  /*1120*/  ISETP.NE.U32.AND P0, PT, RZ, UR4, PT ;  /* 0x00000004ff007c0c */ /* 0x000fc8000bf05070 */
[----:B------:R-:W-:-:S13]  /*1130*/  ISETP.NE.AND.EX P0, PT, RZ, UR5, PT, P0 ;  /* 0x00000005ff007c0c */ /* 0x000fda000bf05300 */
[----:B------:R-:W-:Y:S05]  /*1140*/  @!P0 BRA `(.L_x_13) ;  /* 0x00000000000c8947 */ /* 0x000fea0003800000 */
[----:B------:R-:W0:Y:S02]  /*1150*/  LDC.64 R4, c[0x0][0x588] ;  /* 0x00016200ff047b82 */ /* 0x000e240000000a00 */
[----:B0-----:R1:W5:Y:S01]  /*1160*/  LDG.E R23, desc[UR36][R4.64] ;  /* 0x0000002404177981 */ /* 0x001362000c1e1900 */
[----:B------:R-:W-:Y:S05]  /*1170*/  BRA `(.L_x_12) ;  /* 0x0000000000087947 */ /* 0x000fea0003800000 */
.L_x_13:
[----:B------:R-:W-:Y:S02]  /*1180*/  ULDC UR4, c[0x0][0x580] ;  /* 0x0001600000047ab9 */ /* 0x000fe40000000800 */
[----:B------:R-:W-:-:S07]  /*1190*/  IMAD.U32 R23, RZ, RZ, UR4 ;  /* 0x00000004ff177e24 */ /* 0x000fce000f8e00ff */
.L_x_12:
[----:B------:R-:W-:Y:S02]  /*11a0*/  ULDC.64 UR4, c[0x0][0x5a0] ;  /* 0x0001680000047ab9 */ /* 0x000fe40000000a00 */
[----:B------:R-:W-:-:S04]  /*11b0*/  ISETP.NE.U32.AND P0, PT, RZ, UR4, PT ;  /* 0x00000004ff007c0c */ /* 0x000fc8000bf05070 */
[----:B------:R-:W-:-:S13]  /*11c0*/  ISETP.NE.AND.EX P0, PT, RZ, UR5, PT, P0 ;  /* 0x00000005ff007c0c */ /* 0x000fda000bf05300 */
[----:B------:R-:W-:Y:S05]  /*11d0*/  @!P0 BRA `(.L_x_14) ;  /* 0x00000000001c8947 */ /* 0x000fea0003800000 */
[----:B01----:R-:W0:Y:S02]  /*11e0*/  LDC.64 R4, c[0x0][0x5a0] ;  /* 0x00016800ff047b82 */ /* 0x003e240000000a00 */
[----:B0-----:R-:W2:Y:S02]  /*11f0*/  LDG.E.64 R4, desc[UR36][R4.64] ;  /* 0x0000002404047981 */ /* 0x001ea4000c1e1b00 */
[----:B--2---:R-:W-:-:S04]  /*1200*/  ISETP.NE.U32.AND P0, PT, R4, RZ, PT ;  /* 0x000000ff0400720c */ /* 0x004fc80003f05070 */
[----:B------:R-:W-:-:S13]  /*1210*/  ISETP.NE.AND.EX P0, PT, R5, RZ, PT, P0 ;  /* 0x000000ff0500720c */ /* 0x000fda0003f05300 */
[----:B------:R-:W-:Y:S05]  /*1220*/  @!P0 BRA `(.L_x_14) ;  /* 0x0000000000088947 */ /* 0x000fea0003800000 */
[----:B------:R0:W5:Y:S01]  /*1230*/  LD.E R22, desc[UR36][R4.64] ;  /* 0x0000002404167980 */ /* 0x000162000c101900 */
[----:B------:R-:W-:Y:S05]  /*1240*/  BRA `(.L_x_15) ;  /* 0x0000000000247947 */ /* 0x000fea0003800000 */
.L_x_14:
[----:B------:R-:W-:Y:S02]  /*1250*/  ULDC.64 UR4, c[0x0][0x590] ;  /* 0x0001640000047ab9 */ /* 0x000fe40000000a00 */
[----:B------:R-:W-:-:S04]  /*1260*/  ISETP.NE.U32.AND P0, PT, RZ, UR4, PT ;  /* 0x00000004ff007c0c */ /* 0x000fc8000bf05070 */
[----:B------:R-:W-:-:S13]  /*1270*/  ISETP.NE.AND.EX P0, PT, RZ, UR5, PT, P0 ;  /* 0x00000005ff007c0c */ /* 0x000fda000bf05300 */
[----:B------:R-:W-:Y:S05]  /*1280*/  @!P0 BRA `(.L_x_16) ;  /* 0x00000000000c8947 */ /* 0x000fea0003800000 */
[----:B01----:R-:W0:Y:S02]  /*1290*/  LDC.64 R4, c[0x0][0x590] ;  /* 0x00016400ff047b82 */ /* 0x003e240000000a00 */
[----:B0-----:R1:W5:Y:S01]  /*12a0*/  LDG.E R22, desc[UR36][R4.64] ;  /* 0x0000002404167981 */ /* 0x001362000c1e1900 */
[----:B------:R-:W-:Y:S05]  /*12b0*/  BRA `(.L_x_15) ;  /* 0x0000000000087947 */ /* 0x000fea0003800000 */
.L_x_16:
[----:B------:R-:W-:Y:S02]  /*12c0*/  ULDC UR4, c[0x0][0x584] ;  /* 0x0001610000047ab9 */ /* 0x000fe40000000800 */
[----:B------:R-:W-:-:S07]  /*12d0*/  MOV R22, UR4 ;  /* 0x0000000400167c02 */ /* 0x000fce0008000f00 */
.L_x_15:
[----:B------:R-:W-:-:S13]  /*12e0*/  LOP3.LUT P0, RZ, R0, 0xff, RZ, 0xc0, !PT ;  /* 0x000000ff00ff7812 */ /* 0x000fda000780c0ff */
[----:B------:R-:W-:Y:S05]  /*12f0*/  @!P0 EXIT ;  /* 0x000000000000894d */ /* 0x000fea0003800000 */
[----:B------:R-:W-:Y:S01]  /*1300*/  ULDC UR4, c[0x0][0x28c] ;  /* 0x0000a30000047ab9 */ /* 0x000fe20000000800 */
[----:B------:R-:W-:Y:S01]  /*1310*/  UMOV UR38, URZ ;  /* 0x0000003f00267c82 */ /* 0x000fe20008000000 */
[----:B------:R-:W-:Y:S01]  /*1320*/  UIADD3 UR4, UR4, 0x3f, URZ ;  /* 0x0000003f04047890 */ /* 0x000fe2000fffe03f */
[----:B------:R-:W-:-:S03]  /*1330*/  UMOV UR39, URZ ;  /* 0x0000003f00277c82 */ /* 0x000fc60008000000 */
[----:B------:R-:W-:-:S04]  /*1340*/  USHF.R.S32.HI UR5, URZ, 0x1f, UR4 ;  /* 0x0000001f3f057899 */ /* 0x000fc80008011404 */
[----:B------:R-:W-:-:S04]  /*1350*/  ULEA.HI UR5, UR5, UR4, URZ, 0x6 ;  /* 0x0000000405057291 */ /* 0x000fc8000f8f303f */
[----:B------:R-:W-:-:S12]  /*1360*/  USHF.R.S32.HI UR44, URZ, 0x6, UR5 ;  /* 0x000000063f2c7899 */ /* 0x000fd80008011405 */
.L_x_418:
[----:B------:R-:W-:Y:S01]  /*1370*/  LOP3.LUT R0, R2, 0x80, RZ, 0xc0, !PT ;  /* 0x0000008002007812 */ /* 0x000fe200078ec0ff */
[----:B--2---:R-:W2:Y:S01]  /*1380*/  S2UR UR7, SR_CgaCtaId ;  /* 0x00000000000779c3 */ /* 0x004ea20000008800 */
[----:B------:R-:W-:Y:S02]  /*1390*/  UMOV UR6, 0x400 ;  /* 0x0000040000067882 */ /* 0x000fe40000000000 */
[----:B------:R-:W-:-:S06]  /*13a0*/  SHF.R.U32.HI R0, RZ, 0x7, R0 ;  /* 0x00000007ff007819 */ /* 0x000fcc0000011600 */
[----:B---3--:R-:W3:Y:S01]  /*13b0*/  SHFL.IDX PT, R0, R0, RZ, 0x1f ;  /* 0x00001fff00007589 */ /* 0x008ee200000e0000 */
[----:B--2---:R-:W-:Y:S01]  /*13c0*/  ULEA UR6, UR7, UR6, 0x18 ;  /* 0x0000000607067291 */ /* 0x004fe2000f8ec03f */
[----:B---3--:R-:W-:-:S13]  /*13d0*/  R2UR UR4, R0 ;  /* 0x00000000000472ca */ /* 0x008fda00000e0000 */
[----:B------:R-:W-:-:S04]  /*13e0*/  ULEA.HI UR5, UR4, UR4, URZ, 0x1 ;  /* 0x0000000404057291 */ /* 0x000fc8000f8f083f */
[----:B------:R-:W-:-:S04]  /*13f0*/  ULOP3.LUT UR5, UR5, 0x7fffe, URZ, 0xc0, !UPT ;  /* 0x0007fffe05057892 */ /* 0x000fc8000f8ec03f */
[----:B------:R-:W-:-:S03]  /*1400*/  UIADD3 UR5, UR4, -UR5, URZ ;  /* 0x8000000504057290 */ /* 0x000fc6000fffe03f */
[----:B------:R-:W-:Y:S01]  /*1410*/  ULDC UR4, c[0x0][0x28c] ;  /* 0x0000a30000047ab9 */ /* 0x000fe20000000800 */
[----:B------:R-:W-:Y:S01]  /*1420*/  ULEA UR5, UR5, UR6, 0xd ;  /* 0x0000000605057291 */ /* 0x000fe2000f8e683f */
[----:B------:R-:W-:-:S03]  /*1430*/  ISETP.LT.AND P0, PT, RZ, UR4, PT ;  /* 0x00000004ff007c0c */ /* 0x000fc6000bf01270 */
[----:B------:R-:W-:-:S04]  /*1440*/  UIADD3 UR5, UR5, 0x100, URZ ;  /* 0x0000010005057890 */ /* 0x000fc8000fffe03f */
[----:B------:R-:W-:-:S04]  /*1450*/  USHF.R.U32.HI UR5, URZ, 0x4, UR5 ;  /* 0x000000043f057899 */ /* 0x000fc80008011605 */
[----:B------:R-:W-:Y:S02]  /*1460*/  ULOP3.LUT UR46, UR5, 0x3fff, URZ, 0xc0, !UPT ;  /* 0x00003fff052e7892 */ /* 0x000fe4000f8ec03f */
[----:B-1--45:R-:W-:Y:S10]  /*1470*/  @P0 BRA `(.L_x_17) ;  /* 0x0000000000400947 */ /* 0x032ff40003800000 */
[----:B------:R-:W-:Y:S01]  /*1480*/  MOV R0, 0x0 ;  /* 0x0000000000007802 */ /* 0x000fe20000000f00 */
[----:B------:R-:W-:Y:S01]  /*1490*/  ULDC.64 UR4, c[0x4][0x68] ;  /* 0x01001a0000047ab9 */ /* 0x000fe20000000a00 */
[----:B------:R-:W-:Y:S01]  /*14a0*/  ULDC.64 UR6, c[0x4][0x8] ;  /* 0x0100020000067ab9 */ /* 0x000fe20000000a00 */
[----:B01----:R-:W-:Y:S01]  /*14b0*/  IMAD.U32 R4, RZ, RZ, UR4 ;  /* 0x00000004ff047e24 */ /* 0x003fe2000f8e00ff */
[----:B------:R0:W1:Y:S01]  /*14c0*/  LDC.64 R14, c[0x4][R0] ;  /* 0x01000000000e7b82 */ /* 0x0000620000000a00 */
[----:B------:R-:W-:Y:S01]  /*14d0*/  IMAD.U32 R5, RZ, RZ, UR5 ;  /* 0x00000005ff057e24 */ /* 0x000fe2000f8e00ff */
[----:B------:R-:W-:Y:S01]  /*14e0*/  ULDC.64 UR4, c[0x4][0x70] ;  /* 0x01001c0000047ab9 */ /* 0x000fe20000000a00 */
[----:B------:R-:W-:Y:S02]  /*14f0*/  IMAD.U32 R10, RZ, RZ, UR6 ;  /* 0x00000006ff0a7e24 */ /* 0x000fe4000f8e00ff */
[----:B------:R-:W-:Y:S02]  /*1500*/  IMAD.U32 R6, RZ, RZ, UR4 ;  /* 0x00000004ff067e24 */ /* 0x000fe4000f8e00ff */
[----:B------:R-:W-:-:S02]  /*1510*/  IMAD.U32 R7, RZ, RZ, UR5 ;  /* 0x00000005ff077e24 */ /* 0x000fc4000f8e00ff */
[----:B------:R-:W-:Y:S02]  /*1520*/  IMAD.U32 R11, RZ, RZ, UR7 ;  /* 0x00000007ff0b7e24 */ /* 0x000fe4000f8e00ff */
[----:B------:R-:W-:Y:S02]  /*1530*/  IMAD.MOV.U32 R8, RZ, RZ, 0x1e1 ;  /* 0x000001e1ff087424 */ /* 0x000fe400078e00ff */
[----:B------:R-:W-:Y:S02]  /*1540*/  IMAD.MOV.U32 R12, RZ, RZ, 0x1 ;  /* 0x00000001ff0c7424 */ /* 0x000fe400078e00ff */
[----:B0-----:R-:W-:-:S07]  /*1550*/  IMAD.MOV.U32 R13, RZ, RZ, RZ ;  /* 0x000000ffff0d7224 */ /* 0x001fce00078e00ff */
[----:B------:R-:W-:-:S07]  /*1560*/  LEPC R20, `(.L_x_17) ;  /* 0x000000001014794e */ /* 0x000fce0000000000 */
[----:B-1---5:R-:W-:Y:S05]  /*1570*/  CALL.ABS.NOINC R14 ;  /* 0x000000000e007343 */ /* 0x022fea0003c00000 */
.L_x_17:
[----:B------:R-:W-:-:S06]  /*1580*/  ULOP3.LUT UR4, UR40, 0x1, URZ, 0xfc, !UPT ;  /* 0x0000000128047892 */ /* 0x000fcc000f8efc3f */
[----:B------:R-:W-:-:S05]  /*1590*/  IMAD.U32 R0, RZ, RZ, UR4 ;  /* 0x00000004ff007e24 */ /* 0x000fca000f8e00ff */
[----:B------:R-:W-:-:S13]  /*15a0*/  ISETP.NE.AND P0, PT, R0, 0x3, PT ;  /* 0x000000030000780c */ /* 0x000fda0003f05270 */
[----:B------:R-:W-:Y:S05]  /*15b0*/  @!P0 BRA `(.L_x_18) ;  /* 0x0000000000048947 */ /* 0x000fea0003800000 */
[----:B------:R-:W-:Y:S01]  /*15c0*/  BPT.TRAP 0x1 ;  /* 0x000000040000795c */ /* 0x000fe20000300000 */
.L_x_18:
[----:B------:R-:W2:Y:S01]  /*15d0*/  S2UR UR5, SR_CgaCtaId ;  /* 0x00000000000579c3 */ /* 0x000ea20000008800 */
[----:B------:R-:W-:Y:S01]  /*15e0*/  UMOV UR4, 0x400 ;  /* 0x0000040000047882 */ /* 0x000fe20000000000 */
[----:B------:R-:W-:Y:S02]  /*15f0*/  IMAD.U32 R0, RZ, RZ, UR38 ;  /* 0x00000026ff007e24 */ /* 0x000fe4000f8e00ff */
[----:B01----:R-:W-:-:S03]  /*1600*/  IMAD.U32 R4, RZ, RZ, UR39 ;  /* 0x00000027ff047e24 */ /* 0x003fc6000f8e00ff */
[----:B------:R-:W-:Y:S01]  /*1610*/  SHF.L.U32 R0, R0, 0x1f, RZ ;  /* 0x0000001f00007819 */ /* 0x000fe200000006ff */
[----:B--2---:R-:W-:-:S06]  /*1620*/  ULEA UR4, UR5, UR4, 0x18 ;  /* 0x0000000405047291 */ /* 0x004fcc000f8ec03f */
[----:B------:R-:W-:-:S04]  /*1630*/  IMAD.U32 R5, RZ, RZ, UR4 ;  /* 0x00000004ff057e24 */ /* 0x000fc8000f8e00ff */
[----:B------:R-:W-:-:S04]  /*1640*/  IMAD R3, R4, 0x8, R5 ;  /* 0x0000000804037824 */ /* 0x000fc800078e0205 */
[----:B------:R0:W1:Y:S01]  /*1650*/  SYNCS.PHASECHK.TRANS64.TRYWAIT P1, [R3+URZ], R0 ;  /* 0x00000000030075a7 */ /* 0x000062000802017f */
[----:B------:R-:W-:Y:S05]  /*1660*/  @!P0 BRA `(.L_x_19) ;  /* 0x0000000000048947 */ /* 0x000fea0003800000 */
[----:B------:R-:W-:Y:S01]  /*1670*/  BPT.TRAP 0x1 ;  /* 0x000000040000795c */ /* 0x000fe20000300000 */
.L_x_19:
[----:B-1----:R-:W-:Y:S05]  /*1680*/  @P1 BRA `(.L_x_20) ;  /* 0x0000000000081947 */ /* 0x002fea0003800000 */
[----:B------:R-:W1:Y:S02]  /*1690*/  SYNCS.PHASECHK.TRANS64.TRYWAIT P1, [R3+URZ], R0 ;  /* 0x00000000030075a7 */ /* 0x000e64000802017f */
[----:B-1----:R-:W-:Y:S05]  /*16a0*/  @!P1 BRA `(.L_x_21) ;  /* 0x000000e800749947 */ /* 0x002fea0003800000 */
.L_x_20:
[----:B------:R-:W-:-:S04]  /*16b0*/  UISETP.LT.AND UP0, UPT, UR44, 0x1, UPT ;  /* 0x000000012c00788c */ /* 0x000fc8000bf01270 */
[----:B------:R-:W-:-:S06]  /*16c0*/  USEL UR4, UR44, 0x1, UP0 ;  /* 0x000000012c047887 */ /* 0x000fcc0008000000 */
[----:B01----:R-:W-:Y:S01]  /*16d0*/  IMAD.U32 R0, RZ, RZ, UR4 ;  /* 0x00000004ff007e24 */ /* 0x003fe2000f8e00ff */
[----:B------:R-:W-:Y:S05]  /*16e0*/  WARPSYNC.ALL ;  /* 0x0000000000007948 */ /* 0x000fea0003800000 */
[----:B------:R-:W-:-:S04]  /*16f0*/  IADD3 R0, -R0, UR44, RZ ;  /* 0x0000002c00007c10 */ /* 0x000fc8000fffe1ff */
[----:B------:R-:W-:Y:S02]  /*1700*/  ISETP.GE.AND P1, PT, R0, 0x1, PT ;  /* 0x000000010000780c */ /* 0x000fe40003f26270 */
[----:B------:R-:W-:Y:S01]  /*1710*/  R2UR UR4, R5 ;  /* 0x00000000050472ca */ /* 0x000fe200000e0000 */
[----:B------:R-:W-:Y:S01]  /*1720*/  WARPGROUP.ARRIVE ;  /* 0x00000000000079c5 */ /* 0x000fe20000000000 */
[----:B------:R-:W-:Y:S01]  /*1730*/  UMOV UR9, 0x40000040 ;  /* 0x4000004000097882 */ /* 0x000fe20000000000 */
[----:B------:R-:W-:-:S10]  /*1740*/  UMOV UR11, 0x40000040 ;  /* 0x40000040000b7882 */ /* 0x000fd40000000000 */
[----:B------:R-:W-:-:S04]  /*1750*/  UIADD3 UR4, UR4, 0x20100, URZ ;  /* 0x0002010004047890 */ /* 0x000fc8000fffe03f */
[----:B------:R-:W-:-:S04]  /*1760*/  USHF.R.U32.HI UR4, URZ, 0x4, UR4 ;  /* 0x000000043f047899 */ /* 0x000fc80008011604 */
[----:B------:R-:W-:Y:S02]  /*1770*/  ULOP3.LUT UR5, UR4, 0x3fff, URZ, 0xc0, !UPT ;  /* 0x00003fff04057892 */ /* 0x000fe4000f8ec03f */
[----:B------:R-:W-:Y:S02]  /*1780*/  ULOP3.LUT UR4, UR46, 0x10000, URZ, 0xfc, !UPT ;  /* 0x000100002e047892 */ /* 0x000fe4000f8efc3f */
[----:B------:R-:W-:Y:S02]  /*1790*/  ULOP3.LUT UR5, UR5, 0x10000, URZ, 0xfc, !UPT ;  /* 0x0001000005057892 */ /* 0x000fe4000f8efc3f */
[----:B------:R-:W-:Y:S02]  /*17a0*/  ULEA UR6, UR39, UR4, 0xb ;  /* 0x0000000427067291 */ /* 0x000fe4000f8e583f */
[----:B------:R-:W-:-:S05]  /*17b0*/  UIMAD UR7, UR39, 0x600, UR5 ;  /* 0x00000600270778a4 */ /* 0x000fca000f8e0205 */
[----:B------:R-:W-:Y:S02]  /*17c0*/  UMOV UR8, UR6 ;  /* 0x0000000600087c82 */ /* 0x000fe40008000000 */
[----:B------:R-:W-:Y:S02]  /*17d0*/  UMOV UR10, UR7 ;  /* 0x00000007000a7c82 */ /* 0x000fe40008000000 */
[----:B------:R-:W-:Y:S01]  /*17e0*/  HGMMA.64x192x16.F32.BF16 R120, gdesc[UR8], RZ, !UPT, gsb0 ;  /* 0x02e00000087879f0 */ /* 0x000fe2000c0018ff */
[----:B------:R-:W-:Y:S01]  /*17f0*/  UIADD3 UR8, UR6, 0x400, URZ ;  /* 0x0000040006087890 */ /* 0x000fe2000fffe03f */
[----:B------:R-:W-:Y:S01]  /*1800*/  UMOV UR9, 0x40000040 ;  /* 0x4000004000097882 */ /* 0x000fe20000000000 */
[----:B------:R-:W-:Y:S02]  /*1810*/  WARPGROUP.DEPBAR.LE gsb0, 0x0 ;  /* 0x00008000000079c5 */ /* 0x000fe40000010000 */
[----:B------:R-:W-:-:S15]  /*1820*/  WARPGROUP.ARRIVE ;  /* 0x00000000000079c5 */ /* 0x000fde0000000000 */
[----:B------:R-:W-:Y:S01]  /*1830*/  HGMMA.64x192x16.F32.BF16 R24, gdesc[UR8], RZ, !UPT, gsb0 ;  /* 0x02e00000081879f0 */ /* 0x000fe2000c0018ff */
[----:B------:R-:W-:Y:S02]  /*1840*/  UIADD3 UR8, UR6, 0x2, URZ ;  /* 0x0000000206087890 */ /* 0x000fe4000fffe03f */
[----:B------:R-:W-:Y:S01]  /*1850*/  UIADD3 UR10, UR7, 0x2, URZ ;  /* 0x00000002070a7890 */ /* 0x000fe2000fffe03f */
[----:B------:R-:W-:Y:S01]  /*1860*/  UMOV UR9, 0x40000040 ;  /* 0x4000004000097882 */ /* 0x000fe20000000000 */
[----:B------:R-:W-:Y:S01]  /*1870*/  UMOV UR11, 0x40000040 ;  /* 0x40000040000b7882 */ /* 0x000fe20000000000 */
[----:B------:R-:W-:Y:S02]  /*1880*/  WARPGROUP.DEPBAR.LE gsb0, 0x0 ;  /* 0x00008000000079c5 */ /* 0x000fe40000010000 */
[----:B------:R-:W-:-:S12]  /*1890*/  WARPGROUP.ARRIVE ;  /* 0x00000000000079c5 */ /* 0x000fd80000000000 */
[----:B------:R-:W-:Y:S01]  /*18a0*/  HGMMA.64x192x16.F32.BF16 R120, gdesc[UR8], R120, gsb0 ;  /* 0x02e00000087879f0 */ /* 0x000fe20008001878 */
[----:B------:R-:W-:Y:S01]  /*18b0*/  UIADD3 UR8, UR6, 0x402, URZ ;  /* 0x0000040206087890 */ /* 0x000fe2000fffe03f */
[----:B------:R-:W-:Y:S01]  /*18c0*/  UMOV UR9, 0x40000040 ;  /* 0x4000004000097882 */ /* 0x000fe20000000000 */
[----:B------:R-:W-:Y:S02]  /*18d0*/  WARPGROUP.DEPBAR.LE gsb0, 0x0 ;  /* 0x00008000000079c5 */ /* 0x000fe40000010000 */
[----:B------:R-:W-:-:S15]  /*18e0*/  WARPGROUP.ARRIVE ;  /* 0x00000000000079c5 */ /* 0x000fde0000000000 */
[----:B------:R-:W-:Y:S01]  /*18f0*/  HGMMA.64x192x16.F32.BF16 R24, gdesc[UR8], R24, gsb0 ;  /* 0x02e00000081879f0 */ /* 0x000fe20008001818 */
        /* <DEDUP_REMOVED lines=23> */
[----:B------:R-:W-:Y:S03]  /*1a70*/  HGMMA.64x192x16.F32.BF16 R24, gdesc[UR8], R24, gsb0 ;  /* 0x02e00000081879f0 */ /* 0x000fe60008001818 */
[----:B------:R-:W-:Y:S02]  /*1a80*/  WARPGROUP.DEPBAR.LE gsb0, 0x0 ;  /* 0x00008000000079c5 */ /* 0x000fe40000010000 */
[----:B------:R-:W-:Y:S05]  /*1a90*/  @!P1 BRA `(.L_x_22) ;  /* 0x0000000400849947 */ /* 0x000fea0003800000 */
[----:B------:R-:W-:Y:S01]  /*1aa0*/  UIADD3 UR7, UR39, 0x1, URZ ;  /* 0x0000000127077890 */ /* 0x000fe2000fffe03f */
[----:B------:R-:W-:Y:S01]  /*1ab0*/  R2UR UR6, R0 ;  /* 0x00000000000672ca */ /* 0x000fe200000e0000 */
[----:B------:R-:W-:Y:S02]  /*1ac0*/  UMOV UR12, UR39 ;  /* 0x00000027000c7c82 */ /* 0x000fe40008000000 */
[----:B------:R-:W-:-:S04]  /*1ad0*/  UISETP.NE.AND UP0, UPT, UR7, 0x4, UPT ;  /* 0x000000040700788c */ /* 0x000fc8000bf05270 */
[----:B------:R-:W-:Y:S02]  /*1ae0*/  USEL UR8, URZ, 0x1, UP0 ;  /* 0x000000013f087887 */ /* 0x000fe40008000000 */
[----:B------:R-:W-:Y:S02]  /*1af0*/  USEL UR7, UR7, URZ, UP0 ;  /* 0x0000003f07077287 */ /* 0x000fe40008000000 */
[----:B------:R-:W-:-:S06]  /*1b00*/  ULOP3.LUT UR8, UR38, UR8, URZ, 0x3c, !UPT ;  /* 0x0000000826087292 */ /* 0x000fcc000f8e3c3f */
[----:B------:R-:W-:-:S07]  /*1b10*/  IMAD.U32 R6, RZ, RZ, UR8 ;  /* 0x00000008ff067e24 */ /* 0x000fce000f8e00ff */
.L_x_29:
[----:B------:R-:W-:Y:S05]  /*1b20*/  @!P0 BRA `(.L_x_23) ;  /* 0x0000000000048947 */ /* 0x000fea0003800000 */
[----:B------:R-:W-:Y:S01]  /*1b30*/  BPT.TRAP 0x1 ;  /* 0x000000040000795c */ /* 0x000fe20000300000 */
.L_x_23:
[----:B------:R-:W0:Y:S01]  /*1b40*/  S2UR UR9, SR_CgaCtaId ;  /* 0x00000000000979c3 */ /* 0x000e220000008800 */
[----:B------:R-:W-:Y:S01]  /*1b50*/  UMOV UR8, 0x400 ;  /* 0x0000040000087882 */ /* 0x000fe20000000000 */
[----:B------:R-:W-:Y:S01]  /*1b60*/  IMAD.U32 R4, RZ, RZ, UR7 ;  /* 0x00000007ff047e24 */ /* 0x000fe2000f8e00ff */
[----:B------:R-:W-:Y:S01]  /*1b70*/  SHF.L.U32 R0, R6, 0x1f, RZ ;  /* 0x0000001f06007819 */ /* 0x000fe200000006ff */
[----:B0-----:R-:W-:-:S06]  /*1b80*/  ULEA UR8, UR9, UR8, 0x18 ;  /* 0x0000000809087291 */ /* 0x001fcc000f8ec03f */
[----:B------:R-:W-:-:S05]  /*1b90*/  MOV R5, UR8 ;  /* 0x0000000800057c02 */ /* 0x000fca0008000f00 */
[----:B------:R-:W-:-:S04]  /*1ba0*/  IMAD R3, R4, 0x8, R5 ;  /* 0x0000000804037824 */ /* 0x000fc800078e0205 */
[----:B------:R0:W1:Y:S01]  /*1bb0*/  SYNCS.PHASECHK.TRANS64.TRYWAIT P1, [R3+URZ], R0 ;  /* 0x00000000030075a7 */ /* 0x000062000802017f */
[----:B------:R-:W-:Y:S05]  /*1bc0*/  @!P0 BRA `(.L_x_24) ;  /* 0x0000000000048947 */ /* 0x000fea0003800000 */
[----:B------:R-:W-:Y:S01]  /*1bd0*/  BPT.TRAP 0x1 ;  /* 0x000000040000795c */ /* 0x000fe20000300000 */
.L_x_24:
[----:B-1----:R-:W-:Y:S05]  /*1be0*/  @P1 BRA `(.L_x_25) ;  /* 0x0000000000081947 */ /* 0x002fea0003800000 */
[----:B------:R-:W1:Y:S02]  /*1bf0*/  SYNCS.PHASECHK.TRANS64.TRYWAIT P1, [R3+URZ], R0 ;  /* 0x00000000030075a7 */ /* 0x000e64000802017f */
[----:B-1----:R-:W-:Y:S05]  /*1c00*/  @!P1 BRA `(.L_x_26) ;  /* 0x000000e400309947 */ /* 0x002fea0003800000 */
.L_x_25:
[----:B------:R-:W-:Y:S01]  /*1c10*/  ULEA UR13, UR7, UR4, 0xb ;  /* 0x00000004070d7291 */ /* 0x000fe2000f8e583f */
[----:B------:R-:W-:Y:S01]  /*1c20*/  WARPGROUP.ARRIVE ;  /* 0x00000000000079c5 */ /* 0x000fe20000000000 */
[----:B------:R-:W-:Y:S01]  /*1c30*/  UIMAD UR14, UR7, 0x600, UR5 ;  /* 0x00000600070e78a4 */ /* 0x000fe2000f8e0205 */
[----:B------:R-:W-:Y:S01]  /*1c40*/  UMOV UR9, 0x40000040 ;  /* 0x4000004000097882 */ /* 0x000fe20000000000 */
[----:B------:R-:W-:-:S03]  /*1c50*/  UMOV UR11, 0x40000040 ;  /* 0x40000040000b7882 */ /* 0x000fc60000000000 */
[----:B------:R-:W-:Y:S02]  /*1c60*/  UMOV UR8, UR13 ;  /* 0x0000000d00087c82 */ /* 0x000fe40008000000 */
[----:B------:R-:W-:Y:S02]  /*1c70*/  UMOV UR10, UR14 ;  /* 0x0000000e000a7c82 */ /* 0x000fe40008000000 */
        /* <DEDUP_REMOVED lines=44> */
[----:B------:R-:W-:Y:S01]  /*1f40*/  BPT.TRAP 0x1 ;  /* 0x000000040000795c */ /* 0x000fe20000300000 */
.L_x_27:
[----:B------:R-:W-:Y:S01]  /*1f50*/  ISETP.NE.AND P1, PT, R18, RZ, PT ;  /* 0x000000ff1200720c */ /* 0x000fe20003f25270 */
[----:B01----:R-:W-:Y:S01]  /*1f60*/  IMAD.U32 R0, RZ, RZ, UR12 ;  /* 0x0000000cff007e24 */ /* 0x003fe2000f8e00ff */
[----:B------:R-:W-:-:S11]  /*1f70*/  UISETP.GT.U32.AND UP0, UPT, UR40, 0x1, UPT ;  /* 0x000000012800788c */ /* 0x000fd6000bf04070 */
[----:B------:R-:W-:-:S04]  /*1f80*/  @P1 IMAD R0, R0, 0x8, R5 ;  /* 0x0000000800001824 */ /* 0x000fc800078e0205 */
[----:B------:R-:W-:-:S05]  /*1f90*/  @P1 VIADD R0, R0, 0x20 ;  /* 0x0000002000001836 */ /* 0x000fca0000000000 */
[----:B------:R-:W-:-:S04]  /*1fa0*/  @P1 PRMT R0, R19, 0x654, R0 ;  /* 0x0000065413001816 */ /* 0x000fc80000000000 */
[----:B------:R0:W-:Y:S01]  /*1fb0*/  @P1 SYNCS.ARRIVE.TRANS64.RED.A1T0 RZ, [R0+URZ], RZ ;  /* 0x000000ff00ff19a7 */ /* 0x0001e2000810043f */
[----:B------:R-:W-:-:S13]  /*1fc0*/  PLOP3.LUT P1, PT, PT, PT, UP0, 0x80, 0x0 ;  /* 0x000000000000781c */ /* 0x000fda0003f2f008 */
[----:B0-----:R-:W-:Y:S05]  /*1fd0*/  @P1 BRA `(.L_x_28) ;  /* 0x0000000000041947 */ /* 0x001fea0003800000 */
[----:B------:R-:W-:Y:S01]  /*1fe0*/  BPT.TRAP 0x1 ;  /* 0x000000040000795c */ /* 0x000fe20000300000 */
.L_x_28:
[----:B------:R-:W-:Y:S02]  /*1ff0*/  UISETP.GT.AND UP2, UPT, UR6, 0x1, UPT ;  /* 0x000000010600788c */ /* 0x000fe4000bf44270 */
[----:B------:R-:W-:Y:S02]  /*2000*/  UIADD3 UR7, UR7, 0x1, URZ ;  /* 0x0000000107077890 */ /* 0x000fe4000fffe03f */
[----:B------:R-:W-:Y:S02]  /*2010*/  UIADD3 UR12, UR12, 0x1, URZ ;  /* 0x000000010c0c7890 */ /* 0x000fe4000fffe03f */
[----:B------:R-:W-:Y:S01]  /*2020*/  PLOP3.LUT P1, PT, PT, PT, UP2, 0x80, 0x0 ;  /* 0x000000000000781c */ /* 0x000fe20003f2f028 */
[----:B------:R-:W-:Y:S02]  /*2030*/  UISETP.NE.AND UP0, UPT, UR7, 0x4, UPT ;  /* 0x000000040700788c */ /* 0x000fe4000bf05270 */
[----:B------:R-:W-:Y:S02]  /*2040*/  UISETP.NE.AND UP1, UPT, UR12, 0x4, UPT ;  /* 0x000000040c00788c */ /* 0x000fe4000bf25270 */
[----:B------:R-:W-:-:S02]  /*2050*/  USEL UR8, URZ, 0x1, UP0 ;  /* 0x000000013f087887 */ /* 0x000fc40008000000 */
[----:B------:R-:W-:Y:S02]  /*2060*/  UIADD3 UR6, UR6, -0x1, URZ ;  /* 0xffffffff06067890 */ /* 0x000fe4000fffe03f */
[----:B------:R-:W-:Y:S02]  /*2070*/  USEL UR7, UR7, URZ, UP0 ;  /* 0x0000003f07077287 */ /* 0x000fe40008000000 */
[----:B------:R-:W-:Y:S01]  /*2080*/  USEL UR12, UR12, URZ, UP1 ;  /* 0x0000003f0c0c7287 */ /* 0x000fe20008800000 */
[----:B------:R-:W-:Y:S01]  /*2090*/  LOP3.LUT R6, R6, UR8, RZ, 0x3c, !PT ;  /* 0x0000000806067c12 */ /* 0x000fe2000f8e3cff */
[----:B------:R-:W-:Y:S10]  /*20a0*/  @P1 BRA `(.L_x_29) ;  /* 0xfffffff8009c1947 */ /* 0x000ff4000383ffff */
.L_x_22:
[----:B------:R-:W0:Y:S02]  /*20b0*/  LDC R0, c[0x0][0x28c] ;  /* 0x0000a300ff007b82 */ /* 0x000e240000000800 */
[----:B0-----:R-:W-:-:S13]  /*20c0*/  ISETP.GE.AND P1, PT, R0, 0x1, PT ;  /* 0x000000010000780c */ /* 0x001fda0003f26270 */
[----:B------:R-:W-:Y:S05]  /*20d0*/  @!P1 BRA `(.L_x_30) ;  /* 0x0000000000449947 */ /* 0x000fea0003800000 */
[----:B------:R-:W-:Y:S05]  /*20e0*/  @!P0 BRA `(.L_x_31) ;  /* 0x0000000000048947 */ /* 0x000fea0003800000 */
[----:B------:R-:W-:Y:S01]  /*20f0*/  BPT.TRAP 0x1 ;  /* 0x000000040000795c */ /* 0x000fe20000300000 */
.L_x_31:
[----:B------:R-:W-:Y:S01]  /*2100*/  ISETP.NE.AND P0, PT, R18, RZ, PT ;  /* 0x000000ff1200720c */ /* 0x000fe20003f05270 */
[----:B------:R-:W-:-:S12]  /*2110*/  UISETP.LT.AND UP1, UPT, UR44, 0x1, UPT ;  /* 0x000000012c00788c */ /* 0x000fd8000bf21270 */
[----:B------:R-:W-:-:S05]  /*2120*/  VOTEU.ANY UP0, P0 ;  /* 0x00000000003f7886 */ /* 0x000fca0000000100 */
[----:B------:R-:W-:-:S04]  /*2130*/  @UP0 USEL UR4, UR44, 0x1, UP1 ;  /* 0x000000012c040887 */ /* 0x000fc80008800000 */
[----:B------:R-:W-:Y:S02]  /*2140*/  @UP0 UIADD3 UR4, UR39, UR44, -UR4 ;  /* 0x0000002c27040290 */ /* 0x000fe4000fffe804 */
[----:B------:R-:W-:-:S04]  /*2150*/  UISETP.GT.U32.AND UP0, UPT, UR40, 0x1, UPT ;  /* 0x000000012800788c */ /* 0x000fc8000bf04070 */
[----:B------:R-:W-:-:S04]  /*2160*/  IMAD.U32 R0, RZ, RZ, UR4 ;  /* 0x00000004ff007e24 */ /* 0x000fc8000f8e00ff */
[----:B------:R-:W-:-:S05]  /*2170*/  @P0 IMAD.SHL.U32 R0, R0, 0x8, RZ ;  /* 0x0000000800000824 */ /* 0x000fca00078e00ff */
[----:B------:R-:W-:-:S04]  /*2180*/  @P0 LOP3.LUT R0, R0, 0x18, RZ, 0xc0, !PT ;  /* 0x0000001800000812 */ /* 0x000fc800078ec0ff */
[----:B------:R-:W-:-:S04]  /*2190*/  @P0 IADD3 R0, R5, 0x20, R0 ;  /* 0x0000002005000810 */ /* 0x000fc80007ffe000 */
[----:B------:R-:W-:-:S04]  /*21a0*/  @P0 PRMT R0, R19, 0x654, R0 ;  /* 0x0000065413000816 */ /* 0x000fc80000000000 */
[----:B------:R0:W-:Y:S01]  /*21b0*/  @P0 SYNCS.ARRIVE.TRANS64.RED.A1T0 RZ, [R0+URZ], RZ ;  /* 0x000000ff00ff09a7 */ /* 0x0001e2000810043f */
[----:B------:R-:W-:-:S13]  /*21c0*/  PLOP3.LUT P0, PT, PT, PT, UP0, 0x80, 0x0 ;  /* 0x000000000000781c */ /* 0x000fda0003f0f008 */
[----:B0-----:R-:W-:Y:S05]  /*21d0*/  @P0 BRA `(.L_x_30) ;  /* 0x0000000000040947 */ /* 0x001fea0003800000 */
[----:B------:R-:W-:Y:S01]  /*21e0*/  BPT.TRAP 0x1 ;  /* 0x000000040000795c */ /* 0x000fe20000300000 */
.L_x_30:
[C---:B------:R-:W-:Y:S01]  /*21f0*/  LOP3.LUT R0, R2.reuse, 0x3, RZ, 0xc0, !PT ;  /* 0x0000000302007812 */ /* 0x040fe200078ec0ff */
[----:B------:R-:W-:Y:S01]  /*2200*/  IMAD.MOV.U32 R3, RZ, RZ, -0x2 ;  /* 0xfffffffeff037424 */ /* 0x000fe200078e00ff */
[----:B------:R-:W-:Y:S01]  /*2210*/  ULDC UR11, c[0x0][0x288] ;  /* 0x0000a200000b7ab9 */ /* 0x000fe20000000800 */
[----:B------:R-:W-:Y:S01]  /*2220*/  UIMAD UR42, UR42, 0xc0, URZ ;  /* 0x000000c02a2a78a4 */ /* 0x000fe2000f8e023f */
[----:B------:R-:W-:Y:S01]  /*2230*/  LOP3.LUT R4, R2, 0x60, RZ, 0xc0, !PT ;  /* 0x0000006002047812 */ /* 0x000fe200078ec0ff */
[----:B------:R-:W-:Y:S01]  /*2240*/  IMAD R222, R0, R3, UR11 ;  /* 0x0000000b00de7e24 */ /* 0x000fe2000f8e0203 */
[--C-:B------:R-:W-:Y:S01]  /*2250*/  SHF.R.U32.HI R0, RZ, 0x7, R2.reuse ;  /* 0x00000007ff007819 */ /* 0x100fe20000011602 */
[----:B------:R-:W-:Y:S01]  /*2260*/  UIADD3 UR39, UR44, UR39, URZ ;  /* 0x000000272c277290 */ /* 0x000fe2000fffe03f */
[----:B------:R-:W-:Y:S01]  /*2270*/  SHF.R.U32.HI R3, RZ, 0x2, R2 ;  /* 0x00000002ff037819 */ /* 0x000fe20000011602 */
[----:B------:R-:W-:Y:S01]  /*2280*/  UIMAD.WIDE UR6, UR41, 0x100, URZ ;  /* 0x00000100290678a5 */ /* 0x000fe2000f8e023f */
[----:B------:R-:W-:Y:S01]  /*2290*/  LOP3.LUT R0, R0, 0x1, RZ, 0xc0, !PT ;  /* 0x0000000100007812 */ /* 0x000fe200078ec0ff */
[----:B------:R-:W-:Y:S01]  /*22a0*/  USHF.L.U32 UR41, UR41, 0x8, URZ ;  /* 0x0000000829297899 */ /* 0x000fe2000800063f */
[----:B------:R-:W-:Y:S01]  /*22b0*/  IMAD.SHL.U32 R216, R2, 0x2, RZ ;  /* 0x0000000202d87824 */ /* 0x000fe200078e00ff */
[----:B------:R-:W-:-:S02]  /*22c0*/  UISETP.GE.AND UP2, UPT, UR42, UR11, UPT ;  /* 0x0000000b2a00728c */ /* 0x000fc4000bf46270 */
[----:B------:R-:W-:Y:S01]  /*22d0*/  IMAD.U32 R217, RZ, RZ, UR42 ;  /* 0x0000002affd97e24 */ /* 0x000fe2000f8e00ff */
[----:B------:R-:W-:Y:S01]  /*22e0*/  ULDC UR10, c[0x0][0x284] ;  /* 0x0000a100000a7ab9 */ /* 0x000fe20000000800 */
[----:B------:R-:W-:Y:S01]  /*22f0*/  USHF.R.U32.HI UR4, URZ, 0x2, UR39 ;  /* 0x000000023f047899 */ /* 0x000fe20008011627 */
[----:B------:R-:W-:Y:S01]  /*2300*/  IMAD.SHL.U32 R6, R0, 0x40, RZ ;  /* 0x0000004000067824 */ /* 0x000fe200078e00ff */
[----:B------:R-:W-:Y:S01]  /*2310*/  UISETP.GE.OR UP2, UPT, UR41, UR10, UP2 ;  /* 0x0000000a2900728c */ /* 0x000fe20009746670 */
[----:B------:R-:W-:Y:S01]  /*2320*/  LOP3.LUT R3, R3, 0x7, RZ, 0xc0, !PT ;  /* 0x0000000703037812 */ /* 0x000fe200078ec0ff */
[----:B------:R-:W-:Y:S01]  /*2330*/  ULOP3.LUT UR4, UR4, 0x1, URZ, 0xc0, !UPT ;  /* 0x0000000104047892 */ /* 0x000fe2000f8ec03f */
[----:B------:R-:W-:Y:S01]  /*2340*/  SHF.R.U32.HI R7, RZ, 0x1, R4 ;  /* 0x00000001ff077819 */ /* 0x000fe20000011604 */
[----:B------:R-:W-:Y:S01]  /*2350*/  USHF.R.S32.HI UR12, URZ, 0x1f, UR43 ;  /* 0x0000001f3f0c7899 */ /* 0x000fe2000801142b */
[----:B------:R-:W-:Y:S01]  /*2360*/  LOP3.LUT R216, R217, 0x6, R216, 0xf8, !PT ;  /* 0x00000006d9d87812 */ /* 0x000fe200078ef8d8 */
[----:B------:R-:W-:Y:S01]  /*2370*/  ULDC.64 UR8, c[0x0][0x5d0] ;  /* 0x0001740000087ab9 */ /* 0x000fe20000000a00 */
[----:B------:R-:W-:Y:S01]  /*2380*/  UISETP.GT.U32.AND UP0, UPT, UR39, 0x3, UPT ;  /* 0x000000032700788c */ /* 0x000fe2000bf04070 */
[--C-:B------:R-:W-:Y:S01]  /*2390*/  LOP3.LUT R6, R6, 0x40, R3.reuse, 0xe2, !PT ;  /* 0x0000004006067812 */ /* 0x100fe200078ee203 */
[----:B------:R-:W-:Y:S01]  /*23a0*/  UISETP.NE.U32.AND UP1, UPT, UR4, 0x1, UPT ;  /* 0x000000010400788c */ /* 0x000fe2000bf25070 */
[----:B------:R-:W-:Y:S01]  /*23b0*/  PLOP3.LUT P0, PT, PT, PT, UP2, 0x80, 0x0 ;  /* 0x000000000000781c */ /* 0x000fe20003f0f028 */
[----:B------:R-:W-:Y:S01]  /*23c0*/  UIMAD UR5, UR12, UR8, URZ ;  /* 0x000000080c0572a4 */ /* 0x000fe2000f8e023f */
[----:B------:R-:W-:Y:S01]  /*23d0*/  IADD3 R3, RZ, -R7, -R3 ;  /* 0x80000007ff037210 */ /* 0x000fe20007ffe803 */
[----:B------:R-:W-:Y:S01]  /*23e0*/  UISETP.LT.U32.AND UP0, UPT, UR44, 0x4, UP0 ;  /* 0x000000042c00788c */ /* 0x000fe20008701070 */
[--C-:B------:R-:W-:Y:S01]  /*23f0*/  SHF.R.S32.HI R217, RZ, 0x1f, R216.reuse ;  /* 0x0000001fffd97819 */ /* 0x100fe200000114d8 */
[----:B------:R-:W-:Y:S01]  /*2400*/  IMAD.U32 R5, RZ, RZ, UR8 ;  /* 0x00000008ff057e24 */ /* 0x000fe2000f8e00ff */
[----:B------:R-:W-:Y:S01]  /*2410*/  UISETP.GT.U32.AND UP1, UPT, UR44, 0x3, !UP1 ;  /* 0x000000032c00788c */ /* 0x000fe2000cf24070 */
[----:B------:R-:W-:Y:S01]  /*2420*/  IMAD R0, R0, -0x40, R3 ;  /* 0xffffffc000007824 */ /* 0x000fe200078e0203 */
[----:B------:R-:W-:Y:S01]  /*2430*/  UIMAD UR5, UR43, UR9, UR5 ;  /* 0x000000092b0572a4 */ /* 0x000fe2000f8e0205 */
[----:B------:R-:W-:Y:S01]  /*2440*/  IMAD.U32 R9, RZ, RZ, UR10 ;  /* 0x0000000aff097e24 */ /* 0x000fe2000f8e00ff */
[----:B------:R-:W-:Y:S01]  /*2450*/  USEL UR8, URZ, 0x1, !UP0 ;  /* 0x000000013f087887 */ /* 0x000fe2000c000000 */
[----:B------:R-:W-:Y:S01]  /*2460*/  IMAD.WIDE.U32 R4, R5, UR43, R216 ;  /* 0x0000002b05047c25 */ /* 0x000fe2000f8e00d8 */
[----:B------:R-:W-:Y:S01]  /*2470*/  USEL UR4, URZ, 0x1, !UP1 ;  /* 0x000000013f047887 */ /* 0x000fe2000c800000 */
[----:B------:R-:W-:Y:S01]  /*2480*/  LOP3.LUT R3, R6, UR6, R7, 0xfe, !PT ;  /* 0x0000000606037c12 */ /* 0x000fe2000f8efe07 */
[----:B------:R-:W-:Y:S01]  /*2490*/  ULOP3.LUT UR39, UR39, 0x3, URZ, 0xc0, !UPT ;  /* 0x0000000327277892 */ /* 0x000fe2000f8ec03f */
[----:B------:R-:W-:Y:S01]  /*24a0*/  IADD3 R0, R9, -UR41, R0 ;  /* 0x8000002909007c10 */ /* 0x000fe2000fffe000 */
[----:B------:R-:W-:Y:S01]  /*24b0*/  ULOP3.LUT UR38, UR4, UR38, UR8, 0x96, !UPT ;  /* 0x0000002604267292 */ /* 0x000fe2000f8e9608 */
[----:B------:R-:W-:Y:S01]  /*24c0*/  VIADD R5, R5, UR5 ;  /* 0x0000000505057c36 */ /* 0x000fe20008000000 */
[----:B------:R-:W-:Y:S01]  /*24d0*/  UMOV UR41, 0xffffffff ;  /* 0xffffffff00297882 */ /* 0x000fe20000000000 */
[----:B------:R-:W-:Y:S01]  /*24e0*/  VIADD R222, R222, -UR42 ;  /* 0x8000002adede7c36 */ /* 0x000fe20008000000 */
[----:B------:R-:W-:Y:S08]  /*24f0*/  @P0 BRA `(.L_x_32) ;  /* 0x000000bc00680947 */ /* 0x000ff00003800000 */
[----:B-----5:R-:W-:Y:S01]  /*2500*/  FSETP.NEU.AND P0, PT, R22, RZ, PT ;  /* 0x000000ff1600720b */ /* 0x020fe20003f0d000 */
[----:B------:R-:W-:Y:S01]  /*2510*/  ULDC.64 UR8, c[0x0][0x5c8] ;  /* 0x0001720000087ab9 */ /* 0x000fe20000000a00 */
[----:B------:R-:W-:Y:S01]  /*2520*/  ISETP.GT.AND P2, PT, R0, RZ, PT ;  /* 0x000000ff0000720c */ /* 0x000fe20003f44270 */
[----:B------:R-:W-:Y:S01]  /*2530*/  UIMAD UR4, UR7, UR8, URZ ;  /* 0x00000008070472a4 */ /* 0x000fe2000f8e023f */
[----:B------:R-:W-:Y:S01]  /*2540*/  IMAD.U32 R6, RZ, RZ, UR9 ;  /* 0x00000009ff067e24 */ /* 0x000fe2000f8e00ff */
[----:B------:R-:W-:Y:S01]  /*2550*/  BSSY B0, `(.L_x_32) ;  /* 0x0000bd4000007945 */ /* 0x000fe20003800000 */
[----:B------:R-:W-:Y:S01]  /*2560*/  IMAD.WIDE.U32 R4, R3, UR8, R4 ;  /* 0x0000000803047c25 */ /* 0x000fe2000f8e0004 */
[----:B------:R-:W-:-:S03]  /*2570*/  ISETP.GT.AND P1, PT, R222, RZ, P2 ;  /* 0x000000ffde00720c */ /* 0x000fc60001724270 */
[----:B------:R-:W-:-:S04]  /*2580*/  IMAD R219, R3, R6, UR4 ;  /* 0x0000000403db7e24 */ /* 0x000fc8000f8e0206 */
[----:B------:R-:W-:Y:S01]  /*2590*/  IMAD.IADD R219, R5, 0x1, R219 ;  /* 0x0000000105db7824 */ /* 0x000fe200078e02db */
[----:B------:R-:W-:Y:S06]  /*25a0*/  @!P0 BRA `(.L_x_33) ;  /* 0x0000008400788947 */ /* 0x000fec0003800000 */
[----:B------:R-:W0:Y:S01]  /*25b0*/  LDC.64 R20, c[0x0][0x5b8] ;  /* 0x00016e00ff147b82 */ /* 0x000e220000000a00 */
[----:B------:R-:W-:-:S07]  /*25c0*/  ULDC.64 UR4, c[0x0][0x5c0] ;  /* 0x0001700000047ab9 */ /* 0x000fce0000000a00 */
[----:B------:R-:W1:Y:S08]  /*25d0*/  LDC.64 R14, c[0x0][0x5b0] ;  /* 0x00016c00ff0e7b82 */ /* 0x000e700000000a00 */
[----:B------:R-:W2:Y:S01]  /*25e0*/  LDC.64 R12, c[0x0][0x5a8] ;  /* 0x00016a00ff0c7b82 */ /* 0x000ea20000000a00 */
[C---:B0-----:R-:W-:Y:S02]  /*25f0*/  IMAD R6, R20.reuse, UR12, RZ ;  /* 0x0000000c14067c24 */ /* 0x041fe4000f8e02ff */
[----:B------:R-:W-:-:S04]  /*2600*/  IMAD.WIDE.U32 R10, R20, UR43, R216 ;  /* 0x0000002b140a7c25 */ /* 0x000fc8000f8e00d8 */
[----:B------:R-:W-:Y:S01]  /*2610*/  IMAD R21, R21, UR43, R6 ;  /* 0x0000002b15157c24 */ /* 0x000fe2000f8e0206 */
[----:B------:R-:W-:Y:S01]  /*2620*/  MOV R8, R10 ;  /* 0x0000000a00087202 */ /* 0x000fe20000000f00 */
[----:B-1----:R-:W-:Y:S02]  /*2630*/  IMAD R6, R14, UR7, RZ ;  /* 0x000000070e067c24 */ /* 0x002fe4000f8e02ff */
[----:B------:R-:W-:Y:S02]  /*2640*/  IMAD.IADD R9, R11, 0x1, R21 ;  /* 0x000000010b097824 */ /* 0x000fe400078e0215 */
[C---:B------:R-:W-:Y:S02]  /*2650*/  IMAD R221, R3.reuse, R15, R6 ;  /* 0x0000000f03dd7224 */ /* 0x040fe400078e0206 */
[----:B------:R-:W-:-:S04]  /*2660*/  IMAD.WIDE.U32 R6, R3, R14, R8 ;  /* 0x0000000e03067225 */ /* 0x000fc800078e0008 */
[----:B------:R-:W-:Y:S01]  /*2670*/  IMAD.IADD R5, R7, 0x1, R221 ;  /* 0x0000000107057824 */ /* 0x000fe200078e02dd */
[----:B--2---:R-:W-:-:S04]  /*2680*/  LEA R224, P0, R6, R12, 0x1 ;  /* 0x0000000c06e07211 */ /* 0x004fc800078008ff */
[----:B------:R-:W-:-:S05]  /*2690*/  LEA.HI.X R225, R6, R13, R5, 0x1, P0 ;  /* 0x0000000d06e17211 */ /* 0x000fca00000f0c05 */
[----:B------:R-:W2:Y:S01]  /*26a0*/  @P1 LDG.E.LTC128B.U16 R220, desc[UR36][R224.64] ;  /* 0x00000024e0dc1981 */ /* 0x000ea2000c1e1520 */
[C---:B------:R-:W-:Y:S01]  /*26b0*/  LEA R6, P0, R4.reuse, UR4, 0x1 ;  /* 0x0000000404067c11 */ /* 0x040fe2000f8008ff */
[----:B------:R-:W-:Y:S03]  /*26c0*/  BSSY B1, `(.L_x_34) ;  /* 0x0000011000017945 */ /* 0x000fe60003800000 */
[----:B------:R-:W-:Y:S01]  /*26d0*/  LEA.HI.X R7, R4, UR5, R219, 0x1, P0 ;  /* 0x0000000504077c11 */ /* 0x000fe200080f0cdb */
[----:B------:R-:W-:-:S04]  /*26e0*/  IMAD.WIDE.U32 R218, R3, R14, R216 ;  /* 0x0000000e03da7225 */ /* 0x000fc800078e00d8 */
[----:B------:R-:W-:Y:S02]  /*26f0*/  IMAD.IADD R219, R221, 0x1, R219 ;  /* 0x00000001dddb7824 */ /* 0x000fe400078e02db */
[----:B------:R-:W-:-:S03]  /*2700*/  IMAD.WIDE.U32 R218, R20, UR43, R218 ;  /* 0x0000002b14da7c25 */ /* 0x000fc6000f8e00da */
[----:B------:R-:W-:Y:S01]  /*2710*/  LEA R4, P0, R218, R12, 0x1 ;  /* 0x0000000cda047211 */ /* 0x000fe200078008ff */
[----:B--2---:R-:W-:-:S04]  /*2720*/  IMAD.U32 R5, R220, 0x10000, RZ ;  /* 0x00010000dc057824 */ /* 0x004fc800078e00ff */
[----:B------:R-:W-:-:S04]  /*2730*/  FMUL R5, R5, R22 ;  /* 0x0000001605057220 */ /* 0x000fc80000400000 */
[----:B------:R-:W-:-:S05]  /*2740*/  FFMA R5, R120, R23, R5 ;  /* 0x0000001778057223 */ /* 0x000fca0000000005 */
[----:B------:R-:W-:-:S04]  /*2750*/  F2FP.BF16.F32.PACK_AB R5, RZ, R5 ;  /* 0x00000005ff05723e */ /* 0x000fc800000010ff */
[----:B------:R-:W-:Y:S01]  /*2760*/  PRMT R120, R5, 0x7610, R120 ;  /* 0x0000761005787816 */ /* 0x000fe20000000078 */
[----:B------:R-:W-:-:S04]  /*2770*/  IMAD.IADD R5, R21, 0x1, R219 ;  /* 0x0000000115057824 */ /* 0x000fc800078e02db */
[----:B------:R0:W-:Y:S01]  /*2780*/  @P1 STG.E.U16 desc[UR36][R6.64], R120 ;  /* 0x0000007806001986 */ /* 0x0001e2000c101524 */
[----:B------:R-:W-:Y:S02]  /*2790*/  LEA.HI.X R5, R218, R13, R5, 0x1, P0 ;  /* 0x0000000dda057211 */ /* 0x000fe400000f0c05 */
[----:B------:R-:W-:-:S13]  /*27a0*/  ISETP.GT.AND P0, PT, R222, 0x1, P2 ;  /* 0x00000001de00780c */ /* 0x000fda0001704270 */
[----:B0-----:R-:W-:Y:S05]  /*27b0*/  @!P0 BRA `(.L_x_35) ;  /* 0x0000000000048947 */ /* 0x001fea0003800000 */
[----:B------:R0:W5:Y:S02]  /*27c0*/  LDG.E.LTC128B.U16 R220, desc[UR36][R4.64+0x2] ;  /* 0x0000022404dc7981 */ /* 0x000164000c1e1520 */
.L_x_35:
[----:B------:R-:W-:Y:S05]  /*27d0*/  BSYNC B1 ;  /* 0x0000000000017941 */ /* 0x000fea0003800000 */
.L_x_34:
[C---:B-----5:R-:W-:Y:S01]  /*27e0*/  IMAD.U32 R219, R220.reuse, 0x10000, RZ ;  /* 0x00010000dcdb7824 */ /* 0x060fe200078e00ff */
[----:B------:R-:W-:Y:S01]  /*27f0*/  PRMT R223, R220, 0x7610, R223 ;  /* 0x00007610dcdf7816 */ /* 0x000fe200000000df */
[----:B------:R-:W-:Y:S02]  /*2800*/  IMAD.SHL.U32 R218, R14, 0x8, RZ ;  /* 0x000000080eda7824 */ /* 0x000fe400078e00ff */
[----:B------:R-:W-:-:S04]  /*2810*/  FMUL R120, R219, R22 ;  /* 0x00000016db787220 */ /* 0x000fc80000400000 */
[----:B------:R-:W-:-:S05]  /*2820*/  FFMA R120, R121, R23, R120 ;  /* 0x0000001779787223 */ /* 0x000fca0000000078 */
[----:B------:R-:W-:-:S04]  /*2830*/  F2FP.BF16.F32.PACK_AB R120, RZ, R120 ;  /* 0x00000078ff78723e */ /* 0x000fc800000010ff */
[----:B------:R-:W-:-:S05]  /*2840*/  PRMT R219, R120, 0x7610, R219 ;  /* 0x0000761078db7816 */ /* 0x000fca00000000db */
[----:B------:R1:W-:Y:S01]  /*2850*/  @P0 STG.E.U16 desc[UR36][R6.64+0x2], R219 ;  /* 0x000002db06000986 */ /* 0x0003e2000c101524 */
[----:B------:R-:W-:-:S04]  /*2860*/  ISETP.GT.AND P0, PT, R0, 0x8, PT ;  /* 0x000000080000780c */ /* 0x000fc80003f04270 */
[----:B------:R-:W-:Y:S02]  /*2870*/  ISETP.GT.AND P1, PT, R222, RZ, P0 ;  /* 0x000000ffde00720c */ /* 0x000fe40000724270 */
[----:B-1----:R-:W-:-:S03]  /*2880*/  SHF.L.U64.HI R219, R14, 0x3, R15 ;  /* 0x000000030edb7819 */ /* 0x002fc6000001020f */
[----:B------:R-:W-:-:S04]  /*2890*/  IMAD.WIDE.U32 R120, R3, R14, R218 ;  /* 0x0000000e03787225 */ /* 0x000fc800078e00da */
[----:B------:R-:W-:Y:S01]  /*28a0*/  IMAD.IADD R221, R221, 0x1, R121 ;  /* 0x00000001dddd7824 */ /* 0x000fe200078e0279 */
[----:B------:R-:W-:-:S05]  /*28b0*/  IADD3 R121, P3, R10, R120, RZ ;  /* 0x000000780a797210 */ /* 0x000fca0007f7e0ff */
[----:B------:R-:W-:Y:S01]  /*28c0*/  IMAD.X R226, R221, 0x1, R9, P3 ;  /* 0x00000001dde27824 */ /* 0x000fe200018e0609 */
[----:B------:R-:W-:-:S04]  /*28d0*/  LEA R224, P3, R121, R12, 0x1 ;  /* 0x0000000c79e07211 */ /* 0x000fc800078608ff */
[----:B------:R-:W-:-:S05]  /*28e0*/  LEA.HI.X R225, R121, R13, R226, 0x1, P3 ;  /* 0x0000000d79e17211 */ /* 0x000fca00018f0ce2 */
[----:B------:R1:W2:Y:S01]  /*28f0*/  @P1 LDG.E.LTC128B.U16 R223, desc[UR36][R224.64] ;  /* 0x00000024e0df1981 */ /* 0x0002a2000c1e1520 */
[----:B------:R-:W-:Y:S01]  /*2900*/  IADD3 R220, P3, R216, R120, RZ ;  /* 0x00000078d8dc7210 */ /* 0x000fe20007f7e0ff */
[----:B------:R-:W-:Y:S01]  /*2910*/  IMAD.U32 R227, RZ, RZ, UR8 ;  /* 0x00000008ffe37e24 */ /* 0x000fe2000f8e00ff */
[----:B------:R-:W-:Y:S03]  /*2920*/  BSSY B1, `(.L_x_36) ;  /* 0x0000015000017945 */ /* 0x000fe60003800000 */
[----:B------:R-:W-:Y:S02]  /*2930*/  IMAD.X R221, R217, 0x1, R221, P3 ;  /* 0x00000001d9dd7824 */ /* 0x000fe400018e06dd */
[----:B------:R-:W-:-:S04]  /*2940*/  IMAD.WIDE.U32 R220, R20, UR43, R220 ;  /* 0x0000002b14dc7c25 */ /* 0x000fc8000f8e00dc */
[----:B------:R-:W-:Y:S01]  /*2950*/  IMAD.IADD R121, R21, 0x1, R221 ;  /* 0x0000000115797824 */ /* 0x000fe200078e02dd */
[----:B------:R-:W-:-:S04]  /*2960*/  LEA R120, P3, R220, R12, 0x1 ;  /* 0x0000000cdc787211 */ /* 0x000fc800078608ff */
[----:B------:R-:W-:Y:S01]  /*2970*/  LEA.HI.X R121, R220, R13, R121, 0x1, P3 ;  /* 0x0000000ddc797211 */ /* 0x000fe200018f0c79 */
[----:B------:R-:W-:-:S04]  /*2980*/  IMAD.U32 R220, RZ, RZ, UR8 ;  /* 0x00000008ffdc7e24 */ /* 0x000fc8000f8e00ff */
[----:B-1----:R-:W-:-:S05]  /*2990*/  IMAD.SHL.U32 R225, R220, 0x10, RZ ;  /* 0x00000010dce17824 */ /* 0x002fca00078e00ff */
[----:B------:R-:W-:Y:S01]  /*29a0*/  IADD3 R220, P3, R225, R6, RZ ;  /* 0x00000006e1dc7210 */ /* 0x000fe20007f7e0ff */
[----:B--2---:R-:W-:-:S04]  /*29b0*/  IMAD.U32 R221, R223, 0x10000, RZ ;  /* 0x00010000dfdd7824 */ /* 0x004fc800078e00ff */
[----:B------:R-:W-:-:S04]  /*29c0*/  FMUL R221, R221, R22 ;  /* 0x00000016dddd7220 */ /* 0x000fc80000400000 */
[----:B------:R-:W-:Y:S01]  /*29d0*/  FFMA R221, R122, R23, R221 ;  /* 0x000000177add7223 */ /* 0x000fe200000000dd */
[----:B------:R-:W-:-:S04]  /*29e0*/  IMAD.U32 R122, RZ, RZ, UR9 ;  /* 0x00000009ff7a7e24 */ /* 0x000fc8000f8e00ff */
[----:B------:R-:W-:Y:S02]  /*29f0*/  F2FP.BF16.F32.PACK_AB R221, RZ, R221 ;  /* 0x000000ddffdd723e */ /* 0x000fe400000010ff */
[--C-:B------:R-:W-:Y:S02]  /*2a00*/  SHF.L.U64.HI R227, R227, 0x4, R122.reuse ;  /* 0x00000004e3e37819 */ /* 0x100fe4000001027a */
[----:B------:R-:W-:-:S03]  /*2a10*/  PRMT R122, R221, 0x7610, R122 ;  /* 0x00007610dd7a7816 */ /* 0x000fc6000000007a */
[----:B------:R-:W-:-:S05]  /*2a20*/  IMAD.X R221, R227, 0x1, R7, P3 ;  /* 0x00000001e3dd7824 */ /* 0x000fca00018e0607 */
[----:B------:R1:W-:Y:S01]  /*2a30*/  @P1 STG.E.U16 desc[UR36][R220.64], R122 ;  /* 0x0000007adc001986 */ /* 0x0003e2000c101524 */
[----:B------:R-:W-:-:S13]  /*2a40*/  ISETP.GT.AND P1, PT, R222, 0x1, P0 ;  /* 0x00000001de00780c */ /* 0x000fda0000724270 */
[----:B-1----:R-:W-:Y:S05]  /*2a50*/  @!P1 BRA `(.L_x_37) ;  /* 0x0000000000049947 */ /* 0x002fea0003800000 */
[----:B------:R1:W5:Y:S02]  /*2a60*/  LDG.E.LTC128B.U16 R223, desc[UR36][R120.64+0x2] ;  /* 0x0000022478df7981 */ /* 0x000364000c1e1520 */
.L_x_37:
[----:B------:R-:W-:Y:S05]  /*2a70*/  BSYNC B1 ;  /* 0x0000000000017941 */ /* 0x000fea0003800000 */
.L_x_36:
[----:B-----5:R-:W-:Y:S01]  /*2a80*/  IMAD.U32 R229, R223, 0x10000, RZ ;  /* 0x00010000dfe57824 */ /* 0x020fe200078e00ff */
[----:B------:R-:W-:Y:S01]  /*2a90*/  ISETP.GT.AND P3, PT, R222, 0x8, P2 ;  /* 0x00000008de00780c */ /* 0x000fe20001764270 */
[----:B------:R-:W-:Y:S02]  /*2aa0*/  BSSY B1, `(.L_x_38) ;  /* 0x000000a000017945 */ /* 0x000fe40003800000 */
[----:B------:R-:W-:-:S04]  /*2ab0*/  FMUL R122, R229, R22 ;  /* 0x00000016e57a7220 */ /* 0x000fc80000400000 */
[----:B------:R-:W-:Y:S01]  /*2ac0*/  FFMA R122, R123, R23, R122 ;  /* 0x000000177b7a7223 */ /* 0x000fe2000000007a */
[----:B------:R-:W-:-:S04]  /*2ad0*/  @P1 IMAD.MOV.U32 R123, RZ, RZ, R221 ;  /* 0x000000ffff7b1224 */ /* 0x000fc800078e00dd */
[----:B------:R-:W-:-:S04]  /*2ae0*/  F2FP.BF16.F32.PACK_AB R122, RZ, R122 ;  /* 0x0000007aff7a723e */ /* 0x000fc800000010ff */
[----:B------:R-:W-:Y:S02]  /*2af0*/  PRMT R224, R122, 0x7610, R224 ;  /* 0x000076107ae07816 */ /* 0x000fe400000000e0 */
[----:B------:R-:W-:-:S05]  /*2b00*/  @P1 MOV R122, R220 ;  /* 0x000000dc007a1202 */ /* 0x000fca0000000f00 */
[----:B------:R2:W-:Y:S01]  /*2b10*/  @P1 STG.E.U16 desc[UR36][R122.64+0x2], R224 ;  /* 0x000002e07a001986 */ /* 0x0005e2000c101524 */
[----:B------:R-:W-:Y:S05]  /*2b20*/  @!P3 BRA `(.L_x_39) ;  /* 0x000000000004b947 */ /* 0x000fea0003800000 */
[----:B------:R3:W5:Y:S02]  /*2b30*/  LDG.E.LTC128B.U16 R223, desc[UR36][R4.64+0x10] ;  /* 0x0000102404df7981 */ /* 0x000764000c1e1520 */
.L_x_39:
[----:B------:R-:W-:Y:S05]  /*2b40*/  BSYNC B1 ;  /* 0x0000000000017941 */ /* 0x000fea0003800000 */
.L_x_38:
[----:B--2--5:R-:W-:Y:S01]  /*2b50*/  IMAD.U32 R123, R223, 0x10000, RZ ;  /* 0x00010000df7b7824 */ /* 0x024fe200078e00ff */
[----:B------:R-:W-:Y:S01]  /*2b60*/  ISETP.GT.AND P1, PT, R222, 0x9, P2 ;  /* 0x00000009de00780c */ /* 0x000fe20001724270 */
[----:B------:R-:W-:Y:S02]  /*2b70*/  BSSY B1, `(.L_x_40) ;  /* 0x0000007000017945 */ /* 0x000fe40003800000 */
[----:B------:R-:W-:-:S04]  /*2b80*/  FMUL R123, R123, R22 ;  /* 0x000000167b7b7220 */ /* 0x000fc80000400000 */
[----:B------:R-:W-:-:S05]  /*2b90*/  FFMA R123, R124, R23, R123 ;  /* 0x000000177c7b7223 */ /* 0x000fca000000007b */
[----:B------:R-:W-:-:S05]  /*2ba0*/  F2FP.BF16.F32.PACK_AB R123, RZ, R123 ;  /* 0x0000007bff7b723e */ /* 0x000fca00000010ff */
[----:B------:R2:W-:Y:S01]  /*2bb0*/  @P3 STG.E.U16 desc[UR36][R6.64+0x10], R123 ;  /* 0x0000107b06003986 */ /* 0x0005e2000c101524 */
[----:B------:R-:W-:Y:S05]  /*2bc0*/  @!P1 BRA `(.L_x_41) ;  /* 0x0000000000049947 */ /* 0x000fea0003800000 */
[----:B------:R4:W5:Y:S02]  /*2bd0*/  LDG.E.LTC128B.U16 R223, desc[UR36][R4.64+0x12] ;  /* 0x0000122404df7981 */ /* 0x000964000c1e1520 */
.L_x_41:
[----:B------:R-:W-:Y:S05]  /*2be0*/  BSYNC B1 ;  /* 0x0000000000017941 */ /* 0x000fea0003800000 */
.L_x_40:
        /* <DEDUP_REMOVED lines=9> */
.L_x_43:
[----:B------:R-:W-:Y:S05]  /*2c80*/  BSYNC B1 ;  /* 0x0000000000017941 */ /* 0x000fea0003800000 */
.L_x_42:
[----:B-----5:R-:W-:Y:S01]  /*2c90*/  IMAD.U32 R123, R223, 0x10000, RZ ;  /* 0x00010000df7b7824 */ /* 0x020fe200078e00ff */
[----:B------:R-:W-:Y:S01]  /*2ca0*/  ISETP.GT.AND P1, PT, R222, 0x9, P0 ;  /* 0x00000009de00780c */ /* 0x000fe20000724270 */
[----:B--2---:R-:W-:Y:S01]  /*2cb0*/  @P3 IMAD.MOV.U32 R122, RZ, RZ, R220 ;  /* 0x000000ffff7a3224 */ /* 0x004fe200078e00dc */
[----:B------:R-:W-:Y:S01]  /*2cc0*/  BSSY B1, `(.L_x_44) ;  /* 0x0000009000017945 */ /* 0x000fe20003800000 */
[----:B------:R-:W-:-:S04]  /*2cd0*/  FMUL R123, R123, R22 ;  /* 0x000000167b7b7220 */ /* 0x000fc80000400000 */
[----:B------:R-:W-:-:S05]  /*2ce0*/  FFMA R123, R126, R23, R123 ;  /* 0x000000177e7b7223 */ /* 0x000fca000000007b */
[----:B------:R-:W-:-:S04]  /*2cf0*/  F2FP.BF16.F32.PACK_AB R123, RZ, R123 ;  /* 0x0000007bff7b723e */ /* 0x000fc800000010ff */
[----:B------:R-:W-:Y:S01]  /*2d00*/  PRMT R124, R123, 0x7610, R124 ;  /* 0x000076107b7c7816 */ /* 0x000fe2000000007c */
[----:B------:R-:W-:-:S05]  /*2d10*/  @P3 IMAD.MOV.U32 R123, RZ, RZ, R221 ;  /* 0x000000ffff7b3224 */ /* 0x000fca00078e00dd */
[----:B------:R2:W-:Y:S01]  /*2d20*/  @P3 STG.E.U16 desc[UR36][R122.64+0x10], R124 ;  /* 0x0000107c7a003986 */ /* 0x0005e2000c101524 */
[----:B------:R-:W-:Y:S05]  /*2d30*/  @!P1 BRA `(.L_x_45) ;  /* 0x0000000000049947 */ /* 0x000fea0003800000 */
[----:B------:R0:W5:Y:S02]  /*2d40*/  LDG.E.LTC128B.U16 R223, desc[UR36][R120.64+0x12] ;  /* 0x0000122478df7981 */ /* 0x000164000c1e1520 */
.L_x_45:
[----:B------:R-:W-:Y:S05]  /*2d50*/  BSYNC B1 ;  /* 0x0000000000017941 */ /* 0x000fea0003800000 */
.L_x_44:
[----:B--2--5:R-:W-:Y:S01]  /*2d60*/  IMAD.U32 R123, R223, 0x10000, RZ ;  /* 0x00010000df7b7824 */ /* 0x024fe200078e00ff */
[----:B------:R-:W-:Y:S01]  /*2d70*/  ISETP.GT.AND P3, PT, R222, 0x10, P2 ;  /* 0x00000010de00780c */ /* 0x000fe20001764270 */
[----:B------:R-:W-:Y:S02]  /*2d80*/  BSSY B1, `(.L_x_46) ;  /* 0x000000a000017945 */ /* 0x000fe40003800000 */
[----:B------:R-:W-:Y:S01]  /*2d90*/  FMUL R122, R123, R22 ;  /* 0x000000167b7a7220 */ /* 0x000fe20000400000 */
[----:B------:R-:W-:-:S03]  /*2da0*/  @P1 IMAD.MOV.U32 R123, RZ, RZ, R221 ;  /* 0x000000ffff7b1224 */ /* 0x000fc600078e00dd */
[----:B------:R-:W-:-:S05]  /*2db0*/  FFMA R122, R127, R23, R122 ;  /* 0x000000177f7a7223 */ /* 0x000fca000000007a */
[----:B------:R-:W-:-:S04]  /*2dc0*/  F2FP.BF16.F32.PACK_AB R122, RZ, R122 ;  /* 0x0000007aff7a723e */ /* 0x000fc800000010ff */
[----:B------:R-:W-:Y:S01]  /*2dd0*/  PRMT R124, R122, 0x7610, R124 ;  /* 0x000076107a7c7816 */ /* 0x000fe2000000007c */
[----:B------:R-:W-:-:S05]  /*2de0*/  @P1 IMAD.MOV.U32 R122, RZ, RZ, R220 ;  /* 0x000000ffff7a1224 */ /* 0x000fca00078e00dc */
[----:B------:R2:W-:Y:S01]  /*2df0*/  @P1 STG.E.U16 desc[UR36][R122.64+0x12], R124 ;  /* 0x0000127c7a001986 */ /* 0x0005e2000c101524 */
[----:B------:R-:W-:Y:S05]  /*2e00*/  @!P3 BRA `(.L_x_47) ;  /* 0x000000000004b947 */ /* 0x000fea0003800000 */
[----:B------:R0:W5:Y:S02]  /*2e10*/  LDG.E.LTC128B.U16 R223, desc[UR36][R4.64+0x20] ;  /* 0x0000202404df7981 */ /* 0x000164000c1e1520 */
.L_x_47:
[----:B------:R-:W-:Y:S05]  /*2e20*/  BSYNC B1 ;  /* 0x0000000000017941 */ /* 0x000fea0003800000 */
.L_x_46:
        /* <DEDUP_REMOVED lines=9> */
.L_x_49:
[----:B------:R-:W-:Y:S05]  /*2ec0*/  BSYNC B1 ;  /* 0x0000000000017941 */ /* 0x000fea0003800000 */
.L_x_48:
        /* <DEDUP_REMOVED lines=9> */
.L_x_51:
[----:B------:R-:W-:Y:S05]  /*2f60*/  BSYNC B1 ;  /* 0x0000000000017941 */ /* 0x000fea0003800000 */
.L_x_50:
        /* <DEDUP_REMOVED lines=12> */
.L_x_53:
[----:B------:R-:W-:Y:S05]  /*3030*/  BSYNC B1 ;  /* 0x0000000000017941 */ /* 0x000fea0003800000 */
.L_x_52:
        /* <DEDUP_REMOVED lines=12> */
.L_x_55:
[----:B------:R-:W-:Y:S05]  /*3100*/  BSYNC B1 ;  /* 0x0000000000017941 */ /* 0x000fea0003800000 */
.L_x_54:
[----:B--2--5:R-:W-:Y:S01]  /*3110*/  SHF.L.U32 R123, R223, 0x10, RZ ;  /* 0x00000010df7b7819 */ /* 0x024fe200000006ff */
[----:B------:R-:W-:Y:S01]  /*3120*/  BSSY B1, `(.L_x_56) ;  /* 0x0000008000017945 */ /* 0x000fe20003800000 */
[----:B------:R-:W-:-:S03]  /*3130*/  ISETP.GT.AND P1, PT, R222, 0x19, P2 ;  /* 0x00000019de00780c */ /* 0x000fc60001724270 */
[----:B------:R-:W-:-:S04]  /*3140*/  FMUL R123, R123, R22 ;  /* 0x000000167b7b7220 */ /* 0x000fc80000400000 */
[----:B------:R-:W-:-:S05]  /*3150*/  FFMA R123, R132, R23, R123 ;  /* 0x00000017847b7223 */ /* 0x000fca000000007b */
[----:B------:R-:W-:-:S05]  /*3160*/  F2FP.BF16.F32.PACK_AB R123, RZ, R123 ;  /* 0x0000007bff7b723e */ /* 0x000fca00000010ff */
[----:B------:R2:W-:Y:S01]  /*3170*/  @P3 STG.E.U16 desc[UR36][R6.64+0x30], R123 ;  /* 0x0000307b06003986 */ /* 0x0005e2000c101524 */
[----:B------:R-:W-:Y:S05]  /*3180*/  @!P1 BRA `(.L_x_57) ;  /* 0x0000000000049947 */ /* 0x000fea0003800000 */
[----:B------:R0:W5:Y:S02]  /*3190*/  LDG.E.LTC128B.U16 R223, desc[UR36][R4.64+0x32] ;  /* 0x0000322404df7981 */ /* 0x000164000c1e1520 */
.L_x_57:
[----:B------:R-:W-:Y:S05]  /*31a0*/  BSYNC B1 ;  /* 0x0000000000017941 */ /* 0x000fea0003800000 */
.L_x_56:
        /* <DEDUP_REMOVED lines=9> */
.L_x_59:
[----:B------:R-:W-:Y:S05]  /*3240*/  BSYNC B1 ;  /* 0x0000000000017941 */ /* 0x000fea0003800000 */
.L_x_58:
        /* <DEDUP_REMOVED lines=12> */
.L_x_61:
[----:B------:R-:W-:Y:S05]  /*3310*/  BSYNC B1 ;  /* 0x0000000000017941 */ /* 0x000fea0003800000 */
.L_x_60:
        /* <DEDUP_REMOVED lines=12> */
.L_x_63:
[----:B------:R-:W-:Y:S05]  /*33e0*/  BSYNC B1 ;  /* 0x0000000000017941 */ /* 0x000fea0003800000 */
.L_x_62:
        /* <DEDUP_REMOVED lines=9> */
.L_x_65:
[----:B------:R-:W-:Y:S05]  /*3480*/  BSYNC B1 ;  /* 0x0000000000017941 */ /* 0x000fea0003800000 */
.L_x_64:
        /* <DEDUP_REMOVED lines=9> */
.L_x_67:
[----:B------:R-:W-:Y:S05]  /*3520*/  BSYNC B1 ;  /* 0x0000000000017941 */ /* 0x000fea0003800000 */
.L_x_66:
        /* <DEDUP_REMOVED lines=12> */
.L_x_69:
[----:B------:R-:W-:Y:S05]  /*35f0*/  BSYNC B1 ;  /* 0x0000000000017941 */ /* 0x000fea0003800000 */
.L_x_68:
        /* <DEDUP_REMOVED lines=12> */
.L_x_71:
[----:B------:R-:W-:Y:S05]  /*36c0*/  BSYNC B1 ;  /* 0x0000000000017941 */ /* 0x000fea0003800000 */
.L_x_70:
        /* <DEDUP_REMOVED lines=9> */
.L_x_73:
[----:B------:R-:W-:Y:S05]  /*3760*/  BSYNC B1 ;  /* 0x0000000000017941 */ /* 0x000fea0003800000 */
.L_x_72:
        /* <DEDUP_REMOVED lines=9> */
.L_x_75:
[----:B------:R-:W-:Y:S05]  /*3800*/  BSYNC B1 ;  /* 0x0000000000017941 */ /* 0x000fea0003800000 */
.L_x_74:
[----:B-----5:R-:W-:Y:S01]  /*3810*/  SHF.L.U32 R123, R223, 0x10, RZ ;  /* 0x00000010df7b7819 */ /* 0x020fe200000006ff */
[----:B--2---:R-:W-:Y:S01]  /*3820*/  @P3 IMAD.MOV.U32 R122, RZ, RZ, R220 ;  /* 0x000000ffff7a3224 */ /* 0x004fe200078e00dc */
[----:B------:R-:W-:Y:S01]  /*3830*/  ISETP.GT.AND P1, PT, R222, 0x29, P0 ;  /* 0x00000029de00780c */ /* 0x000fe20000724270 */
[----:B------:R-:W-:Y:S02]  /*3840*/  BSSY B1, `(.L_x_76) ;  /* 0x0000009000017945 */ /* 0x000fe40003800000 */
        /* <DEDUP_REMOVED lines=8> */
.L_x_77:
[----:B------:R-:W-:Y:S05]  /*38d0*/  BSYNC B1 ;  /* 0x0000000000017941 */ /* 0x000fea0003800000 */
.L_x_76:
        /* <DEDUP_REMOVED lines=12> */
.L_x_79:
[----:B------:R-:W-:Y:S05]  /*39a0*/  BSYNC B1 ;  /* 0x0000000000017941 */ /* 0x000fea0003800000 */
.L_x_78:
        /* <DEDUP_REMOVED lines=9> */
.L_x_81:
[----:B------:R-:W-:Y:S05]  /*3a40*/  BSYNC B1 ;  /* 0x0000000000017941 */ /* 0x000fea0003800000 */
.L_x_80:
        /* <DEDUP_REMOVED lines=9> */
.L_x_83:
[----:B------:R-:W-:Y:S05]  /*3ae0*/  BSYNC B1 ;  /* 0x0000000000017941 */ /* 0x000fea0003800000 */
.L_x_82:
        /* <DEDUP_REMOVED lines=12> */
.L_x_85:
[----:B------:R-:W-:Y:S05]  /*3bb0*/  BSYNC B1 ;  /* 0x0000000000017941 */ /* 0x000fea0003800000 */
.L_x_84:
        /* <DEDUP_REMOVED lines=12> */
.L_x_87:
[----:B------:R-:W-:Y:S05]  /*3c80*/  BSYNC B1 ;  /* 0x0000000000017941 */ /* 0x000fea0003800000 */
.L_x_86:
        /* <DEDUP_REMOVED lines=9> */
.L_x_89:
[----:B------:R-:W-:Y:S05]  /*3d20*/  BSYNC B1 ;  /* 0x0000000000017941 */ /* 0x000fea0003800000 */
.L_x_88:
        /* <DEDUP_REMOVED lines=9> */
.L_x_91:
[----:B------:R-:W-:Y:S05]  /*3dc0*/  BSYNC B1 ;  /* 0x0000000000017941 */ /* 0x000fea0003800000 */
.L_x_90:
[----:B-----5:R-:W-:Y:S01]  /*3dd0*/  IMAD.U32 R123, R223, 0x10000, RZ ;  /* 0x00010000df7b7824 */ /* 0x020fe200078e00ff */
[----:B------:R-:W-:Y:S01]  /*3de0*/  ISETP.GT.AND P1, PT, R222, 0x39, P0 ;  /* 0x00000039de00780c */ /* 0x000fe20000724270 */
[----:B--2---:R-:W-:Y:S01]  /*3df0*/  @P3 IMAD.MOV.U32 R122, RZ, RZ, R220 ;  /* 0x000000ffff7a3224 */ /* 0x004fe200078e00dc */
[----:B------:R-:W-:Y:S01]  /*3e00*/  BSSY B1, `(.L_x_92) ;  /* 0x0000009000017945 */ /* 0x000fe20003800000 */
[----:B------:R-:W-:-:S04]  /*3e10*/  FMUL R123, R123, R22 ;  /* 0x000000167b7b7220 */ /* 0x000fc80000400000 */
[----:B------:R-:W-:-:S05]  /*3e20*/  FFMA R123, R150, R23, R123 ;  /* 0x00000017967b7223 */ /* 0x000fca000000007b */
[----:B------:R-:W-:-:S04]  /*3e30*/  F2FP.BF16.F32.PACK_AB R123, RZ, R123 ;  /* 0x0000007bff7b723e */ /* 0x000fc800000010ff */
[----:B------:R-:W-:Y:S02]  /*3e40*/  PRMT R124, R123, 0x7610, R124 ;  /* 0x000076107b7c7816 */ /* 0x000fe4000000007c */
[----:B------:R-:W-:-:S05]  /*3e50*/  @P3 MOV R123, R221 ;  /* 0x000000dd007b3202 */ /* 0x000fca0000000f00 */
[----:B------:R2:W-:Y:S01]  /*3e60*/  @P3 STG.E.U16 desc[UR36][R122.64+0x70], R124 ;  /* 0x0000707c7a003986 */ /* 0x0005e2000c101524 */
[----:B------:R-:W-:Y:S05]  /*3e70*/  @!P1 BRA `(.L_x_93) ;  /* 0x0000000000049947 */ /* 0x000fea0003800000 */
[----:B------:R0:W5:Y:S02]  /*3e80*/  LDG.E.LTC128B.U16 R223, desc[UR36][R120.64+0x72] ;  /* 0x0000722478df7981 */ /* 0x000164000c1e1520 */
.L_x_93:
[----:B------:R-:W-:Y:S05]  /*3e90*/  BSYNC B1 ;  /* 0x0000000000017941 */ /* 0x000fea0003800000 */
.L_x_92:
        /* <DEDUP_REMOVED lines=12> */
.L_x_95:
[----:B------:R-:W-:Y:S05]  /*3f60*/  BSYNC B1 ;  /* 0x0000000000017941 */ /* 0x000fea0003800000 */
.L_x_94:
        /* <DEDUP_REMOVED lines=9> */
.L_x_97:
[----:B------:R-:W-:Y:S05]  /*4000*/  BSYNC B1 ;  /* 0x0000000000017941 */ /* 0x000fea0003800000 */
.L_x_96:
        /* <DEDUP_REMOVED lines=9> */
.L_x_99:
[----:B------:R-:W-:Y:S05]  /*40a0*/  BSYNC B1 ;  /* 0x0000000000017941 */ /* 0x000fea0003800000 */
.L_x_98:
        /* <DEDUP_REMOVED lines=12> */
.L_x_101:
[----:B------:R-:W-:Y:S05]  /*4170*/  BSYNC B1 ;  /* 0x0000000000017941 */ /* 0x000fea0003800000 */
.L_x_100:
        /* <DEDUP_REMOVED lines=12> */
.L_x_103:
[----:B------:R-:W-:Y:S05]  /*4240*/  BSYNC B1 ;  /* 0x0000000000017941 */ /* 0x000fea0003800000 */
.L_x_102:
        /* <DEDUP_REMOVED lines=9> */
.L_x_105:
[----:B------:R-:W-:Y:S05]  /*42e0*/  BSYNC B1 ;  /* 0x0000000000017941 */ /* 0x000fea0003800000 */
.L_x_104:
        /* <DEDUP_REMOVED lines=9> */
.L_x_107:
[----:B------:R-:W-:Y:S05]  /*4380*/  BSYNC B1 ;  /* 0x0000000000017941 */ /* 0x000fea0003800000 */
.L_x_106:
        /* <DEDUP_REMOVED lines=12> */
.L_x_109:
[----:B------:R-:W-:Y:S05]  /*4450*/  BSYNC B1 ;  /* 0x0000000000017941 */ /* 0x000fea0003800000 */
.L_x_108:
[----:B--2--5:R-:W-:Y:S01]  /*4460*/  IMAD.U32 R123, R223, 0x10000, RZ ;  /* 0x00010000df7b7824 */ /* 0x024fe200078e00ff */
[----:B------:R-:W-:Y:S01]  /*4470*/  ISETP.GT.AND P3, PT, R222, 0x50, P2 ;  /* 0x00000050de00780c */ /* 0x000fe20001764270 */
[----:B------:R-:W-:Y:S02]  /*4480*/  BSSY B1, `(.L_x_110) ;  /* 0x000000a000017945 */ /* 0x000fe40003800000 */
[----:B------:R-:W-:Y:S01]  /*4490*/  FMUL R122, R123, R22 ;  /* 0x000000167b7a7220 */ /* 0x000fe20000400000 */
[----:B------:R-:W-:-:S03]  /*44a0*/  @P1 IMAD.MOV.U32 R123, RZ, RZ, R221 ;  /* 0x000000ffff7b1224 */ /* 0x000fc600078e00dd */
[----:B------:R-:W-:-:S05]  /*44b0*/  FFMA R122, R159, R23, R122 ;  /* 0x000000179f7a7223 */ /* 0x000fca000000007a */
[----:B------:R-:W-:-:S04]  /*44c0*/  F2FP.BF16.F32.PACK_AB R122, RZ, R122 ;  /* 0x0000007aff7a723e */ /* 0x000fc800000010ff */
[----:B------:R-:W-:Y:S02]  /*44d0*/  PRMT R124, R122, 0x7610, R124 ;  /* 0x000076107a7c7816 */ /* 0x000fe4000000007c */
[----:B------:R-:W-:-:S05]  /*44e0*/  @P1 MOV R122, R220 ;  /* 0x000000dc007a1202 */ /* 0x000fca0000000f00 */
[----:B------:R2:W-:Y:S01]  /*44f0*/  @P1 STG.E.U16 desc[UR36][R122.64+0x92], R124 ;  /* 0x0000927c7a001986 */ /* 0x0005e2000c101524 */
[----:B------:R-:W-:Y:S05]  /*4500*/  @!P3 BRA `(.L_x_111) ;  /* 0x000000000004b947 */ /* 0x000fea0003800000 */
[----:B------:R0:W5:Y:S02]  /*4510*/  LDG.E.LTC128B.U16 R223, desc[UR36][R4.64+0xa0] ;  /* 0x0000a02404df7981 */ /* 0x000164000c1e1520 */
.L_x_111:
[----:B------:R-:W-:Y:S05]  /*4520*/  BSYNC B1 ;  /* 0x0000000000017941 */ /* 0x000fea0003800000 */
.L_x_110:
        /* <DEDUP_REMOVED lines=9> */
.L_x_113:
[----:B------:R-:W-:Y:S05]  /*45c0*/  BSYNC B1 ;  /* 0x0000000000017941 */ /* 0x000fea0003800000 */
.L_x_112:
        /* <DEDUP_REMOVED lines=9> */
.L_x_115:
[----:B------:R-:W-:Y:S05]  /*4660*/  BSYNC B1 ;  /* 0x0000000000017941 */ /* 0x000fea0003800000 */
.L_x_114:
        /* <DEDUP_REMOVED lines=12> */
.L_x_117:
[----:B------:R-:W-:Y:S05]  /*4730*/  BSYNC B1 ;  /* 0x0000000000017941 */ /* 0x000fea0003800000 */
.L_x_116:
        /* <DEDUP_REMOVED lines=12> */
.L_x_119:
[----:B------:R-:W-:Y:S05]  /*4800*/  BSYNC B1 ;  /* 0x0000000000017941 */ /* 0x000fea0003800000 */
.L_x_118:
        /* <DEDUP_REMOVED lines=9> */
.L_x_121:
[----:B------:R-:W-:Y:S05]  /*48a0*/  BSYNC B1 ;  /* 0x0000000000017941 */ /* 0x000fea0003800000 */
.L_x_120:
        /* <DEDUP_REMOVED lines=9> */
.L_x_123:
[----:B------:R-:W-:Y:S05]  /*4940*/  BSYNC B1 ;  /* 0x0000000000017941 */ /* 0x000fea0003800000 */
.L_x_122:
        /* <DEDUP_REMOVED lines=12> */
.L_x_125:
[----:B------:R-:W-:Y:S05]  /*4a10*/  BSYNC B1 ;  /* 0x0000000000017941 */ /* 0x000fea0003800000 */
.L_x_124:
        /* <DEDUP_REMOVED lines=12> */
.L_x_127:
[----:B------:R-:W-:Y:S05]  /*4ae0*/  BSYNC B1 ;  /* 0x0000000000017941 */ /* 0x000fea0003800000 */
.L_x_126:
        /* <DEDUP_REMOVED lines=9> */
.L_x_129:
[----:B------:R-:W-:Y:S05]  /*4b80*/  BSYNC B1 ;  /* 0x0000000000017941 */ /* 0x000fea0003800000 */
.L_x_128:
        /* <DEDUP_REMOVED lines=9> */
.L_x_131:
[----:B------:R-:W-:Y:S05]  /*4c20*/  BSYNC B1 ;  /* 0x0000000000017941 */ /* 0x000fea0003800000 */
.L_x_130:
        /* <DEDUP_REMOVED lines=12> */
.L_x_133:
[----:B------:R-:W-:Y:S05]  /*4cf0*/  BSYNC B1 ;  /* 0x0000000000017941 */ /* 0x000fea0003800000 */
.L_x_132:
        /* <DEDUP_REMOVED lines=12> */
.L_x_135:
[----:B------:R-:W-:Y:S05]  /*4dc0*/  BSYNC B1 ;  /* 0x0000000000017941 */ /* 0x000fea0003800000 */
.L_x_134:
        /* <DEDUP_REMOVED lines=9> */
.L_x_137:
[----:B------:R-:W-:Y:S05]  /*4e60*/  BSYNC B1 ;  /* 0x0000000000017941 */ /* 0x000fea0003800000 */
.L_x_136:
        /* <DEDUP_REMOVED lines=9> */
.L_x_139:
[----:B------:R-:W-:Y:S05]  /*4f00*/  BSYNC B1 ;  /* 0x0000000000017941 */ /* 0x000fea0003800000 */
.L_x_138:
        /* <DEDUP_REMOVED lines=12> */
.L_x_141:
[----:B------:R-:W-:Y:S05]  /*4fd0*/  BSYNC B1 ;  /* 0x0000000000017941 */ /* 0x000fea0003800000 */
.L_x_140:
        /* <DEDUP_REMOVED lines=12> */
.L_x_143:
[----:B------:R-:W-:Y:S05]  /*50a0*/  BSYNC B1 ;  /* 0x0000000000017941 */ /* 0x000fea0003800000 */
.L_x_142:
        /* <DEDUP_REMOVED lines=9> */
.L_x_145:
[----:B------:R-:W-:Y:S05]  /*5140*/  BSYNC B1 ;  /* 0x0000000000017941 */ /* 0x000fea0003800000 */
.L_x_144:
        /* <DEDUP_REMOVED lines=9> */
.L_x_147:
[----:B------:R-:W-:Y:S05]  /*51e0*/  BSYNC B1 ;  /* 0x0000000000017941 */ /* 0x000fea0003800000 */
.L_x_146:
        /* <DEDUP_REMOVED lines=12> */
.L_x_149:
[----:B------:R-:W-:Y:S05]  /*52b0*/  BSYNC B1 ;  /* 0x0000000000017941 */ /* 0x000fea0003800000 */
.L_x_148:
        /* <DEDUP_REMOVED lines=12> */
.L_x_151:
[----:B------:R-:W-:Y:S05]  /*5380*/  BSYNC B1 ;  /* 0x0000000000017941 */ /* 0x000fea0003800000 */
.L_x_150:
        /* <DEDUP_REMOVED lines=9> */
.L_x_153:
[----:B------:R-:W-:Y:S05]  /*5420*/  BSYNC B1 ;  /* 0x0000000000017941 */ /* 0x000fea0003800000 */
.L_x_152:
        /* <DEDUP_REMOVED lines=9> */
.L_x_155:
[----:B------:R-:W-:Y:S05]  /*54c0*/  BSYNC B1 ;  /* 0x0000000000017941 */ /* 0x000fea0003800000 */
.L_x_154:
        /* <DEDUP_REMOVED lines=12> */
.L_x_157:
[----:B------:R-:W-:Y:S05]  /*5590*/  BSYNC B1 ;  /* 0x0000000000017941 */ /* 0x000fea0003800000 */
.L_x_156:
        /* <DEDUP_REMOVED lines=12> */
.L_x_159:
[----:B------:R-:W-:Y:S05]  /*5660*/  BSYNC B1 ;  /* 0x0000000000017941 */ /* 0x000fea0003800000 */
.L_x_158:
        /* <DEDUP_REMOVED lines=9> */
.L_x_161:
[----:B------:R-:W-:Y:S05]  /*5700*/  BSYNC B1 ;  /* 0x0000000000017941 */ /* 0x000fea0003800000 */
.L_x_160:
        /* <DEDUP_REMOVED lines=9> */
.L_x_163:
[----:B------:R-:W-:Y:S05]  /*57a0*/  BSYNC B1 ;  /* 0x0000000000017941 */ /* 0x000fea0003800000 */
.L_x_162:
        /* <DEDUP_REMOVED lines=12> */
.L_x_165:
[----:B------:R-:W-:Y:S05]  /*5870*/  BSYNC B1 ;  /* 0x0000000000017941 */ /* 0x000fea0003800000 */
.L_x_164:
        /* <DEDUP_REMOVED lines=12> */
.L_x_167:
[----:B------:R-:W-:Y:S05]  /*5940*/  BSYNC B1 ;  /* 0x0000000000017941 */ /* 0x000fea0003800000 */
.L_x_166:
        /* <DEDUP_REMOVED lines=9> */
.L_x_169:
[----:B------:R-:W-:Y:S05]  /*59e0*/  BSYNC B1 ;  /* 0x0000000000017941 */ /* 0x000fea0003800000 */
.L_x_168:
        /* <DEDUP_REMOVED lines=9> */
.L_x_171:
[----:B------:R-:W-:Y:S05]  /*5a80*/  BSYNC B1 ;  /* 0x0000000000017941 */ /* 0x000fea0003800000 */
.L_x_170:
        /* <DEDUP_REMOVED lines=12> */
.L_x_173:
[----:B------:R-:W-:Y:S05]  /*5b50*/  BSYNC B1 ;  /* 0x0000000000017941 */ /* 0x000fea0003800000 */
.L_x_172:
        /* <DEDUP_REMOVED lines=12> */
.L_x_175:
[----:B------:R-:W-:Y:S05]  /*5c20*/  BSYNC B1 ;  /* 0x0000000000017941 */ /* 0x000fea0003800000 */
.L_x_174:
        /* <DEDUP_REMOVED lines=9> */
.L_x_177:
[----:B------:R-:W-:Y:S05]  /*5cc0*/  BSYNC B1 ;  /* 0x0000000000017941 */ /* 0x000fea0003800000 */
.L_x_176:
        /* <DEDUP_REMOVED lines=9> */
.L_x_179:
[----:B------:R-:W-:Y:S05]  /*5d60*/  BSYNC B1 ;  /* 0x0000000000017941 */ /* 0x000fea0003800000 */
.L_x_178:
        /* <DEDUP_REMOVED lines=12> */
.L_x_181:
[----:B------:R-:W-:Y:S05]  /*5e30*/  BSYNC B1 ;  /* 0x0000000000017941 */ /* 0x000fea0003800000 */
.L_x_180:
        /* <DEDUP_REMOVED lines=12> */
.L_x_183:
[----:B------:R-:W-:Y:S05]  /*5f00*/  BSYNC B1 ;  /* 0x0000000000017941 */ /* 0x000fea0003800000 */
.L_x_182:
        /* <DEDUP_REMOVED lines=9> */
.L_x_185:
[----:B------:R-:W-:Y:S05]  /*5fa0*/  BSYNC B1 ;  /* 0x0000000000017941 */ /* 0x000fea0003800000 */
.L_x_184:
        /* <DEDUP_REMOVED lines=9> */
.L_x_187:
[----:B------:R-:W-:Y:S05]  /*6040*/  BSYNC B1 ;  /* 0x0000000000017941 */ /* 0x000fea0003800000 */
.L_x_186:
        /* <DEDUP_REMOVED lines=12> */
.L_x_189:
[----:B------:R-:W-:Y:S05]  /*6110*/  BSYNC B1 ;  /* 0x0000000000017941 */ /* 0x000fea0003800000 */
.L_x_188:
        /* <DEDUP_REMOVED lines=12> */
.L_x_191:
[----:B------:R-:W-:Y:S05]  /*61e0*/  BSYNC B1 ;  /* 0x0000000000017941 */ /* 0x000fea0003800000 */
.L_x_190:
        /* <DEDUP_REMOVED lines=9> */
.L_x_193:
[----:B------:R-:W-:Y:S05]  /*6280*/  BSYNC B1 ;  /* 0x0000000000017941 */ /* 0x000fea0003800000 */
.L_x_192:
        /* <DEDUP_REMOVED lines=9> */
.L_x_195:
[----:B------:R-:W-:Y:S05]  /*6320*/  BSYNC B1 ;  /* 0x0000000000017941 */ /* 0x000fea0003800000 */
.L_x_194:
        /* <DEDUP_REMOVED lines=12> */
.L_x_197:
[----:B------:R-:W-:Y:S05]  /*63f0*/  BSYNC B1 ;  /* 0x0000000000017941 */ /* 0x000fea0003800000 */
.L_x_196:
        /* <DEDUP_REMOVED lines=12> */
.L_x_199:
[----:B------:R-:W-:Y:S05]  /*64c0*/  BSYNC B1 ;  /* 0x0000000000017941 */ /* 0x000fea0003800000 */
.L_x_198:
        /* <DEDUP_REMOVED lines=9> */
.L_x_201:
[----:B------:R-:W-:Y:S05]  /*6560*/  BSYNC B1 ;  /* 0x0000000000017941 */ /* 0x000fea0003800000 */
.L_x_200:
        /* <DEDUP_REMOVED lines=9> */
.L_x_203:
[----:B------:R-:W-:Y:S05]  /*6600*/  BSYNC B1 ;  /* 0x0000000000017941 */ /* 0x000fea0003800000 */
.L_x_202:
        /* <DEDUP_REMOVED lines=12> */
.L_x_205:
[----:B------:R-:W-:Y:S05]  /*66d0*/  BSYNC B1 ;  /* 0x0000000000017941 */ /* 0x000fea0003800000 */
.L_x_204:
        /* <DEDUP_REMOVED lines=12> */
.L_x_207:
[----:B------:R-:W-:Y:S05]  /*67a0*/  BSYNC B1 ;  /* 0x0000000000017941 */ /* 0x000fea0003800000 */
.L_x_206:
        /* <DEDUP_REMOVED lines=9> */
.L_x_209:
[----:B------:R-:W-:Y:S05]  /*6840*/  BSYNC B1 ;  /* 0x0000000000017941 */ /* 0x000fea0003800000 */
.L_x_208:
        /* <DEDUP_REMOVED lines=9> */
.L_x_211:
[----:B------:R-:W-:Y:S05]  /*68e0*/  BSYNC B1 ;  /* 0x0000000000017941 */ /* 0x000fea0003800000 */
.L_x_210:
        /* <DEDUP_REMOVED lines=12> */
.L_x_213:
[----:B------:R-:W-:Y:S05]  /*69b0*/  BSYNC B1 ;  /* 0x0000000000017941 */ /* 0x000fea0003800000 */
.L_x_212:
        /* <DEDUP_REMOVED lines=12> */
.L_x_215:
[----:B------:R-:W-:Y:S05]  /*6a80*/  BSYNC B1 ;  /* 0x0000000000017941 */ /* 0x000fea0003800000 */
.L_x_214:
        /* <DEDUP_REMOVED lines=9> */
.L_x_217:
[----:B------:R-:W-:Y:S05]  /*6b20*/  BSYNC B1 ;  /* 0x0000000000017941 */ /* 0x000fea0003800000 */
.L_x_216:
[----:B0--345:R-:W-:Y:S01]  /*6b30*/  IMAD.U32 R5, R223, 0x10000, RZ ;  /* 0x00010000df057824 */ /* 0x039fe200078e00ff */
        /* <DEDUP_REMOVED lines=11> */
.L_x_219:
[----:B------:R-:W-:Y:S05]  /*6bf0*/  BSYNC B1 ;  /* 0x0000000000017941 */ /* 0x000fea0003800000 */
.L_x_218:
[----:B0----5:R-:W-:Y:S01]  /*6c00*/  IMAD.U32 R5, R223, 0x10000, RZ ;  /* 0x00010000df057824 */ /* 0x021fe200078e00ff */
[----:B------:R-:W-:Y:S01]  /*6c10*/  ISETP.GT.AND P1, PT, R222, 0xb9, P0 ;  /* 0x000000b9de00780c */ /* 0x000fe20000724270 */
[----:B------:R-:W-:Y:S01]  /*6c20*/  @P3 IMAD.MOV.U32 R4, RZ, RZ, R220 ;  /* 0x000000ffff043224 */ /* 0x000fe200078e00dc */
[----:B------:R-:W-:Y:S01]  /*6c30*/  IADD3 R125, P0, R3, 0x80, RZ ;  /* 0x00000080037d7810 */ /* 0x000fe20007f1e0ff */
[----:B------:R-:W-:Y:S01]  /*6c40*/  FMUL R5, R5, R22 ;  /* 0x0000001605057220 */ /* 0x000fe20000400000 */
[----:B------:R-:W-:Y:S03]  /*6c50*/  BSSY B1, `(.L_x_220) ;  /* 0x0000008000017945 */ /* 0x000fe60003800000 */
[----:B------:R-:W-:-:S05]  /*6c60*/  FFMA R5, R214, R23, R5 ;  /* 0x00000017d6057223 */ /* 0x000fca0000000005 */
[----:B------:R-:W-:-:S04]  /*6c70*/  F2FP.BF16.F32.PACK_AB R5, RZ, R5 ;  /* 0x00000005ff05723e */ /* 0x000fc800000010ff */
[----:B------:R-:W-:Y:S01]  /*6c80*/  PRMT R3, R5, 0x7610, R3 ;  /* 0x0000761005037816 */ /* 0x000fe20000000003 */
[----:B------:R-:W-:-:S05]  /*6c90*/  @P3 IMAD.MOV.U32 R5, RZ, RZ, R221 ;  /* 0x000000ffff053224 */ /* 0x000fca00078e00dd */
[----:B------:R0:W-:Y:S01]  /*6ca0*/  @P3 STG.E.U16 desc[UR36][R4.64+0x170], R3 ;  /* 0x0001700304003986 */ /* 0x0001e2000c101524 */
[----:B------:R-:W-:Y:S05]  /*6cb0*/  @!P1 BRA `(.L_x_221) ;  /* 0x0000000000049947 */ /* 0x000fea0003800000 */
[----:B------:R4:W5:Y:S02]  /*6cc0*/  LDG.E.LTC128B.U16 R223, desc[UR36][R120.64+0x172] ;  /* 0x0001722478df7981 */ /* 0x000964000c1e1520 */
.L_x_221:
[----:B------:R-:W-:Y:S05]  /*6cd0*/  BSYNC B1 ;  /* 0x0000000000017941 */ /* 0x000fea0003800000 */
.L_x_220:
[----:B0----5:R-:W-:Y:S01]  /*6ce0*/  IMAD.U32 R3, R223, 0x10000, RZ ;  /* 0x00010000df037824 */ /* 0x021fe200078e00ff */
[----:B------:R-:W-:Y:S01]  /*6cf0*/  BSSY B1, `(.L_x_222) ;  /* 0x0000011000017945 */ /* 0x000fe20003800000 */
[----:B------:R-:W-:Y:S01]  /*6d00*/  IMAD.X R5, RZ, RZ, UR7, P0 ;  /* 0x00000007ff057e24 */ /* 0x000fe200080e06ff */
[----:B------:R-:W-:Y:S01]  /*6d10*/  ISETP.GT.AND P0, PT, R0, 0x80, PT ;  /* 0x000000800000780c */ /* 0x000fe20003f04270 */
[----:B------:R-:W-:Y:S02]  /*6d20*/  FMUL R4, R3, R22 ;  /* 0x0000001603047220 */ /* 0x000fe40000400000 */
[-C--:B-1-34-:R-:W-:Y:S01]  /*6d30*/  IMAD R120, R5, R14.reuse, RZ ;  /* 0x0000000e05787224 */ /* 0x09afe200078e02ff */
[----:B------:R-:W-:Y:S01]  /*6d40*/  ISETP.GT.AND P4, PT, R222, RZ, P0 ;  /* 0x000000ffde00720c */ /* 0x000fe20000784270 */
[----:B------:R-:W-:Y:S01]  /*6d50*/  FFMA R215, R215, R23, R4 ;  /* 0x00000017d7d77223 */ /* 0x000fe20000000004 */
[----:B------:R-:W-:-:S04]  /*6d60*/  IMAD.WIDE.U32 R4, R125, R14, R8 ;  /* 0x0000000e7d047225 */ /* 0x000fc800078e0008 */
[----:B------:R-:W-:Y:S01]  /*6d70*/  F2FP.BF16.F32.PACK_AB R215, RZ, R215 ;  /* 0x000000d7ffd7723e */ /* 0x000fe200000010ff */
[----:B--2---:R-:W-:Y:S01]  /*6d80*/  IMAD R123, R125, R15, R120 ;  /* 0x0000000f7d7b7224 */ /* 0x004fe200078e0278 */
[----:B------:R-:W-:-:S03]  /*6d90*/  LEA R120, P2, R4, R12, 0x1 ;  /* 0x0000000c04787211 */ /* 0x000fc600078408ff */
[----:B------:R0:W-:Y:S01]  /*6da0*/  @P1 STG.E.U16 desc[UR36][R220.64+0x172], R215 ;  /* 0x000172d7dc001986 */ /* 0x0001e2000c101524 */
[----:B------:R-:W-:-:S05]  /*6db0*/  IMAD.IADD R3, R5, 0x1, R123 ;  /* 0x0000000105037824 */ /* 0x000fca00078e027b */
[----:B------:R-:W-:Y:S01]  /*6dc0*/  LEA.HI.X R121, R4, R13, R3, 0x1, P2 ;  /* 0x0000000d04797211 */ /* 0x000fe200010f0c03 */
[----:B------:R-:W-:Y:S01]  /*6dd0*/  IMAD.WIDE.U32 R4, R125, R14, R216 ;  /* 0x0000000e7d047225 */ /* 0x000fe200078e00d8 */
[----:B------:R-:W-:Y:S06]  /*6de0*/  @!P4 BRA `(.L_x_223) ;  /* 0x000000000004c947 */ /* 0x000fec0003800000 */
[----:B------:R1:W5:Y:S02]  /*6df0*/  LDG.E.LTC128B.U16 R223, desc[UR36][R120.64] ;  /* 0x0000002478df7981 */ /* 0x000364000c1e1520 */
.L_x_223:
[----:B------:R-:W-:Y:S05]  /*6e00*/  BSYNC B1 ;  /* 0x0000000000017941 */ /* 0x000fea0003800000 */
.L_x_222:
[----:B-----5:R-:W-:Y:S01]  /*6e10*/  IMAD.U32 R3, R223, 0x10000, RZ ;  /* 0x00010000df037824 */ /* 0x020fe200078e00ff */
[----:B------:R-:W-:Y:S01]  /*6e20*/  ISETP.GT.AND P2, PT, R222, 0x1, P0 ;  /* 0x00000001de00780c */ /* 0x000fe20000744270 */
[----:B------:R-:W-:Y:S01]  /*6e30*/  IMAD.IADD R5, R123, 0x1, R5 ;  /* 0x000000017b057824 */ /* 0x000fe200078e0205 */
[----:B------:R-:W-:Y:S01]  /*6e40*/  BSSY B1, `(.L_x_224) ;  /* 0x0000010000017945 */ /* 0x000fe20003800000 */
[----:B------:R-:W-:Y:S01]  /*6e50*/  FMUL R3, R3, R22 ;  /* 0x0000001603037220 */ /* 0x000fe20000400000 */
[----:B------:R-:W-:Y:S02]  /*6e60*/  IMAD.U32 R15, RZ, RZ, UR8 ;  /* 0x00000008ff0f7e24 */ /* 0x000fe4000f8e00ff */
[----:B-1----:R-:W-:-:S04]  /*6e70*/  IMAD.WIDE.U32 R120, R20, UR43, R4 ;  /* 0x0000002b14787c25 */ /* 0x002fc8000f8e0004 */
[----:B------:R-:W-:Y:S01]  /*6e80*/  FFMA R3, R24, R23, R3 ;  /* 0x0000001718037223 */ /* 0x000fe20000000003 */
[----:B------:R-:W-:Y:S01]  /*6e90*/  LEA R4, P1, R15, R6, 0x8 ;  /* 0x000000060f047211 */ /* 0x000fe200078240ff */
[----:B------:R-:W-:Y:S01]  /*6ea0*/  IMAD.U32 R5, RZ, RZ, UR8 ;  /* 0x00000008ff057e24 */ /* 0x000fe2000f8e00ff */
[----:B------:R-:W-:Y:S01]  /*6eb0*/  LEA R6, P3, R120, R12, 0x1 ;  /* 0x0000000c78067211 */ /* 0x000fe200078608ff */
[----:B------:R-:W-:Y:S01]  /*6ec0*/  IMAD.U32 R24, RZ, RZ, UR9 ;  /* 0x00000009ff187e24 */ /* 0x000fe2000f8e00ff */
[----:B------:R-:W-:Y:S01]  /*6ed0*/  F2FP.BF16.F32.PACK_AB R3, RZ, R3 ;  /* 0x00000003ff03723e */ /* 0x000fe200000010ff */
[----:B------:R-:W-:-:S03]  /*6ee0*/  IMAD.IADD R15, R21, 0x1, R121 ;  /* 0x00000001150f7824 */ /* 0x000fc600078e0279 */
[----:B------:R-:W-:Y:S02]  /*6ef0*/  LEA.HI.X R5, R5, R7, R24, 0x8, P1 ;  /* 0x0000000705057211 */ /* 0x000fe400008f4418 */
[----:B------:R-:W-:-:S03]  /*6f00*/  LEA.HI.X R7, R120, R13, R15, 0x1, P3 ;  /* 0x0000000d78077211 */ /* 0x000fc600018f0c0f */
[----:B------:R1:W-:Y:S01]  /*6f10*/  @P4 STG.E.U16 desc[UR36][R4.64], R3 ;  /* 0x0000000304004986 */ /* 0x0003e2000c101524 */
[----:B------:R-:W-:Y:S05]  /*6f20*/  @!P2 BRA `(.L_x_225) ;  /* 0x000000000004a947 */ /* 0x000fea0003800000 */
[----:B------:R2:W5:Y:S02]  /*6f30*/  LDG.E.LTC128B.U16 R223, desc[UR36][R6.64+0x2] ;  /* 0x0000022406df7981 */ /* 0x000564000c1e1520 */
.L_x_225:
[----:B------:R-:W-:Y:S05]  /*6f40*/  BSYNC B1 ;  /* 0x0000000000017941 */ /* 0x000fea0003800000 */
.L_x_224:
[----:B-1---5:R-:W-:Y:S01]  /*6f50*/  IMAD.U32 R3, R223, 0x10000, RZ ;  /* 0x00010000df037824 */ /* 0x022fe200078e00ff */
[----:B------:R-:W-:Y:S01]  /*6f60*/  ISETP.GT.AND P1, PT, R0, 0x88, PT ;  /* 0x000000880000780c */ /* 0x000fe20003f24270 */
[----:B------:R-:W-:Y:S01]  /*6f70*/  IMAD.WIDE.U32 R14, R125, R14, R218 ;  /* 0x0000000e7d0e7225 */ /* 0x000fe200078e00da */
[----:B------:R-:W-:Y:S03]  /*6f80*/  BSSY B1, `(.L_x_226) ;  /* 0x000000e000017945 */ /* 0x000fe60003800000 */
[----:B------:R-:W-:Y:S01]  /*6f90*/  FMUL R8, R3, R22 ;  /* 0x0000001603087220 */ /* 0x000fe20000400000 */
[----:B------:R-:W-:Y:S01]  /*6fa0*/  ISETP.GT.AND P3, PT, R222, RZ, P1 ;  /* 0x000000ffde00720c */ /* 0x000fe20000f64270 */
[----:B------:R-:W-:Y:S01]  /*6fb0*/  IMAD.IADD R123, R123, 0x1, R15 ;  /* 0x000000017b7b7824 */ /* 0x000fe200078e020f */
[-C--:B------:R-:W-:Y:S01]  /*6fc0*/  IADD3 R11, P4, R10, R14.reuse, RZ ;  /* 0x0000000e0a0b7210 */ /* 0x080fe20007f9e0ff */
[----:B------:R-:W-:Y:S01]  /*6fd0*/  FFMA R8, R25, R23, R8 ;  /* 0x0000001719087223 */ /* 0x000fe20000000008 */
[----:B------:R-:W-:-:S03]  /*6fe0*/  IADD3 R10, P5, R216, R14, RZ ;  /* 0x0000000ed80a7210 */ /* 0x000fc60007fbe0ff */
[----:B------:R-:W-:Y:S01]  /*6ff0*/  IMAD.X R0, R123, 0x1, R9, P4 ;  /* 0x000000017b007824 */ /* 0x000fe200020e0609 */
[----:B------:R-:W-:Y:S02]  /*7000*/  F2FP.BF16.F32.PACK_AB R3, RZ, R8 ;  /* 0x00000008ff03723e */ /* 0x000fe400000010ff */
[----:B------:R-:W-:-:S03]  /*7010*/  LEA R8, P4, R11, R12, 0x1 ;  /* 0x0000000c0b087211 */ /* 0x000fc600078808ff */
[----:B------:R1:W-:Y:S01]  /*7020*/  @P2 STG.E.U16 desc[UR36][R4.64+0x2], R3 ;  /* 0x0000020304002986 */ /* 0x0003e2000c101524 */
[----:B------:R-:W-:Y:S01]  /*7030*/  LEA.HI.X R9, R11, R13, R0, 0x1, P4 ;  /* 0x0000000d0b097211 */ /* 0x000fe200020f0c00 */
[----:B------:R-:W-:Y:S08]  /*7040*/  @!P3 BRA `(.L_x_227) ;  /* 0x000000000004b947 */ /* 0x000ff00003800000 */
[----:B------:R3:W5:Y:S02]  /*7050*/  LDG.E.LTC128B.U16 R223, desc[UR36][R8.64] ;  /* 0x0000002408df7981 */ /* 0x000764000c1e1520 */
.L_x_227:
[----:B------:R-:W-:Y:S05]  /*7060*/  BSYNC B1 ;  /* 0x0000000000017941 */ /* 0x000fea0003800000 */
.L_x_226:
[----:B-1---5:R-:W-:Y:S01]  /*7070*/  IMAD.U32 R3, R223, 0x10000, RZ ;  /* 0x00010000df037824 */ /* 0x022fe200078e00ff */
[----:B---3--:R-:W-:Y:S01]  /*7080*/  IADD3 R8, P2, R4, R225, RZ ;  /* 0x000000e104087210 */ /* 0x008fe20007f5e0ff */
[----:B------:R-:W-:Y:S01]  /*7090*/  BSSY B1, `(.L_x_228) ;  /* 0x000000e000017945 */ /* 0x000fe20003800000 */
[----:B------:R-:W-:Y:S01]  /*70a0*/  IADD3.X R11, R217, R123, RZ, P5, !PT ;  /* 0x0000007bd90b7210 */ /* 0x000fe20002ffe4ff */
[----:B------:R-:W-:Y:S01]  /*70b0*/  FMUL R3, R3, R22 ;  /* 0x0000001603037220 */ /* 0x000fe20000400000 */
[----:B------:R-:W-:Y:S01]  /*70c0*/  ISETP.GT.AND P5, PT, R222, 0x1, P1 ;  /* 0x00000001de00780c */ /* 0x000fe20000fa4270 */
[----:B------:R-:W-:Y:S02]  /*70d0*/  IMAD.X R9, R5, 0x1, R227, P2 ;  /* 0x0000000105097824 */ /* 0x000fe400010e06e3 */
[----:B------:R-:W-:Y:S01]  /*70e0*/  FFMA R3, R26, R23, R3 ;  /* 0x000000171a037223 */ /* 0x000fe20000000003 */
[----:B------:R-:W-:-:S04]  /*70f0*/  IMAD.WIDE.U32 R10, R20, UR43, R10 ;  /* 0x0000002b140a7c25 */ /* 0x000fc8000f8e000a */
[----:B------:R-:W-:Y:S01]  /*7100*/  F2FP.BF16.F32.PACK_AB R3, RZ, R3 ;  /* 0x00000003ff03723e */ /* 0x000fe200000010ff */
[----:B------:R-:W-:Y:S01]  /*7110*/  IMAD.IADD R21, R21, 0x1, R11 ;  /* 0x0000000115157824 */ /* 0x000fe200078e020b */
[----:B------:R-:W-:-:S03]  /*7120*/  LEA R12, P4, R10, R12, 0x1 ;  /* 0x0000000c0a0c7211 */ /* 0x000fc600078808ff */
[----:B------:R1:W-:Y:S01]  /*7130*/  @P3 STG.E.U16 desc[UR36][R8.64], R3 ;  /* 0x0000000308003986 */ /* 0x0003e2000c101524 */
[----:B------:R-:W-:Y:S01]  /*7140*/  LEA.HI.X R13, R10, R13, R21, 0x1, P4 ;  /* 0x0000000d0a0d7211 */ /* 0x000fe200020f0c15 */
[----:B------:R-:W-:Y:S08]  /*7150*/  @!P5 BRA `(.L_x_229) ;  /* 0x000000000004d947 */ /* 0x000ff00003800000 */
[----:B------:R3:W5:Y:S02]  /*7160*/  LDG.E.LTC128B.U16 R223, desc[UR36][R12.64+0x2] ;  /* 0x000002240cdf7981 */ /* 0x000764000c1e1520 */
.L_x_229:
[----:B------:R-:W-:Y:S05]  /*7170*/  BSYNC B1 ;  /* 0x0000000000017941 */ /* 0x000fea0003800000 */
.L_x_228:
[----:B-1---5:R-:W-:Y:S01]  /*7180*/  IMAD.U32 R3, R223, 0x10000, RZ ;  /* 0x00010000df037824 */ /* 0x022fe200078e00ff */
        /* <DEDUP_REMOVED lines=8> */
.L_x_231:
[----:B------:R-:W-:Y:S05]  /*7210*/  BSYNC B1 ;  /* 0x0000000000017941 */ /* 0x000fea0003800000 */
.L_x_230:
[----:B-----5:R-:W-:Y:S01]  /*7220*/  IMAD.U32 R3, R223, 0x10000, RZ ;  /* 0x00010000df037824 */ /* 0x020fe200078e00ff */
        /* <DEDUP_REMOVED lines=8> */
.L_x_233:
[----:B------:R-:W-:Y:S05]  /*72b0*/  BSYNC B1 ;  /* 0x0000000000017941 */ /* 0x000fea0003800000 */
.L_x_232:
[----:B0----5:R-:W-:Y:S01]  /*72c0*/  IMAD.U32 R3, R223, 0x10000, RZ ;  /* 0x00010000df037824 */ /* 0x021fe200078e00ff */
[----:B------:R-:W-:Y:S01]  /*72d0*/  ISETP.GT.AND P2, PT, R222, 0x8, P1 ;  /* 0x00000008de00780c */ /* 0x000fe20000f44270 */
[----:B------:R-:W-:Y:S02]  /*72e0*/  BSSY B1, `(.L_x_234) ;  /* 0x0000007000017945 */ /* 0x000fe40003800000 */
[----:B-1----:R-:W-:-:S04]  /*72f0*/  FMUL R0, R3, R22 ;  /* 0x0000001603007220 */ /* 0x002fc80000400000 */
[----:B------:R-:W-:-:S05]  /*7300*/  FFMA R0, R29, R23, R0 ;  /* 0x000000171d007223 */ /* 0x000fca0000000000 */
[----:B------:R-:W-:-:S05]  /*7310*/  F2FP.BF16.F32.PACK_AB R0, RZ, R0 ;  /* 0x00000000ff00723e */ /* 0x000fca00000010ff */
[----:B------:R0:W-:Y:S01]  /*7320*/  @P3 STG.E.U16 desc[UR36][R4.64+0x12], R0 ;  /* 0x0000120004003986 */ /* 0x0001e2000c101524 */
[----:B------:R-:W-:Y:S05]  /*7330*/  @!P2 BRA `(.L_x_235) ;  /* 0x000000000004a947 */ /* 0x000fea0003800000 */
[----:B------:R1:W5:Y:S02]  /*7340*/  LDG.E.LTC128B.U16 R223, desc[UR36][R12.64+0x10] ;  /* 0x000010240cdf7981 */ /* 0x000364000c1e1520 */
.L_x_235:
[----:B------:R-:W-:Y:S05]  /*7350*/  BSYNC B1 ;  /* 0x0000000000017941 */ /* 0x000fea0003800000 */
.L_x_234:
        /* <DEDUP_REMOVED lines=9> */
.L_x_237:
[----:B------:R-:W-:Y:S05]  /*73f0*/  BSYNC B1 ;  /* 0x0000000000017941 */ /* 0x000fea0003800000 */
.L_x_236:
[----:B0----5:R-:W-:Y:S01]  /*7400*/  IMAD.U32 R3, R223, 0x10000, RZ ;  /* 0x00010000df037824 */ /* 0x021fe200078e00ff */
        /* <DEDUP_REMOVED lines=8> */
.L_x_239:
[----:B------:R-:W-:Y:S05]  /*7490*/  BSYNC B1 ;  /* 0x0000000000017941 */ /* 0x000fea0003800000 */
.L_x_238:
        /* <DEDUP_REMOVED lines=9> */
.L_x_241:
[----:B------:R-:W-:Y:S05]  /*7530*/  BSYNC B1 ;  /* 0x0000000000017941 */ /* 0x000fea0003800000 */
.L_x_240:
        /* <DEDUP_REMOVED lines=9> */
.L_x_243:
[----:B------:R-:W-:Y:S05]  /*75d0*/  BSYNC B1 ;  /* 0x0000000000017941 */ /* 0x000fea0003800000 */
.L_x_242:
        /* <DEDUP_REMOVED lines=9> */
.L_x_245:
[----:B------:R-:W-:Y:S05]  /*7670*/  BSYNC B1 ;  /* 0x0000000000017941 */ /* 0x000fea0003800000 */
.L_x_244:
        /* <DEDUP_REMOVED lines=9> */
.L_x_247:
[----:B------:R-:W-:Y:S05]  /*7710*/  BSYNC B1 ;  /* 0x0000000000017941 */ /* 0x000fea0003800000 */
.L_x_246:
        /* <DEDUP_REMOVED lines=9> */
.L_x_249:
[----:B------:R-:W-:Y:S05]  /*77b0*/  BSYNC B1 ;  /* 0x0000000000017941 */ /* 0x000fea0003800000 */
.L_x_248:
        /* <DEDUP_REMOVED lines=9> */
.L_x_251:
[----:B------:R-:W-:Y:S05]  /*7850*/  BSYNC B1 ;  /* 0x0000000000017941 */ /* 0x000fea0003800000 */
.L_x_250:
        /* <DEDUP_REMOVED lines=9> */
.L_x_253:
[----:B------:R-:W-:Y:S05]  /*78f0*/  BSYNC B1 ;  /* 0x0000000000017941 */ /* 0x000fea0003800000 */
.L_x_252:
        /* <DEDUP_REMOVED lines=9> */
.L_x_255:
[----:B------:R-:W-:Y:S05]  /*7990*/  BSYNC B1 ;  /* 0x0000000000017941 */ /* 0x000fea0003800000 */
.L_x_254:
        /* <DEDUP_REMOVED lines=9> */
.L_x_257:
[----:B------:R-:W-:Y:S05]  /*7a30*/  BSYNC B1 ;  /* 0x0000000000017941 */ /* 0x000fea0003800000 */
.L_x_256:
        /* <DEDUP_REMOVED lines=9> */
.L_x_259:
[----:B------:R-:W-:Y:S05]  /*7ad0*/  BSYNC B1 ;  /* 0x0000000000017941 */ /* 0x000fea0003800000 */
.L_x_258:
[----:B-----5:R-:W-:Y:S01]  /*7ae0*/  SHF.L.U32 R3, R223, 0x10, RZ ;  /* 0x00000010df037819 */ /* 0x020fe200000006ff */
        /* <DEDUP_REMOVED lines=8> */
.L_x_261:
[----:B------:R-:W-:Y:S05]  /*7b70*/  BSYNC B1 ;  /* 0x0000000000017941 */ /* 0x000fea0003800000 */
.L_x_260:
        /* <DEDUP_REMOVED lines=9> */
.L_x_263:
[----:B------:R-:W-:Y:S05]  /*7c10*/  BSYNC B1 ;  /* 0x0000000000017941 */ /* 0x000fea0003800000 */
.L_x_262:
        /* <DEDUP_REMOVED lines=9> */
.L_x_265:
[----:B------:R-:W-:Y:S05]  /*7cb0*/  BSYNC B1 ;  /* 0x0000000000017941 */ /* 0x000fea0003800000 */
.L_x_264:
        /* <DEDUP_REMOVED lines=9> */
.L_x_267:
[----:B------:R-:W-:Y:S05]  /*7d50*/  BSYNC B1 ;  /* 0x0000000000017941 */ /* 0x000fea0003800000 */
.L_x_266:
        /* <DEDUP_REMOVED lines=9> */
.L_x_269:
[----:B------:R-:W-:Y:S05]  /*7df0*/  BSYNC B1 ;  /* 0x0000000000017941 */ /* 0x000fea0003800000 */
.L_x_268:
        /* <DEDUP_REMOVED lines=9> */
.L_x_271:
[----:B------:R-:W-:Y:S05]  /*7e90*/  BSYNC B1 ;  /* 0x0000000000017941 */ /* 0x000fea0003800000 */
.L_x_270:
        /* <DEDUP_REMOVED lines=9> */
.L_x_273:
[----:B------:R-:W-:Y:S05]  /*7f30*/  BSYNC B1 ;  /* 0x0000000000017941 */ /* 0x000fea0003800000 */
.L_x_272:
        /* <DEDUP_REMOVED lines=9> */
.L_x_275:
[----:B------:R-:W-:Y:S05]  /*7fd0*/  BSYNC B1 ;  /* 0x0000000000017941 */ /* 0x000fea0003800000 */
.L_x_274:
        /* <DEDUP_REMOVED lines=9> */
.L_x_277:
[----:B------:R-:W-:Y:S05]  /*8070*/  BSYNC B1 ;  /* 0x0000000000017941 */ /* 0x000fea0003800000 */
.L_x_276:
        /* <DEDUP_REMOVED lines=9> */
.L_x_279:
[----:B------:R-:W-:Y:S05]  /*8110*/  BSYNC B1 ;  /* 0x0000000000017941 */ /* 0x000fea0003800000 */
.L_x_278:
        /* <DEDUP_REMOVED lines=9> */
.L_x_281:
[----:B------:R-:W-:Y:S05]  /*81b0*/  BSYNC B1 ;  /* 0x0000000000017941 */ /* 0x000fea0003800000 */
.L_x_280:
        /* <DEDUP_REMOVED lines=9> */
.L_x_283:
[----:B------:R-:W-:Y:S05]  /*8250*/  BSYNC B1 ;  /* 0x0000000000017941 */ /* 0x000fea0003800000 */
.L_x_282:
        /* <DEDUP_REMOVED lines=9> */
.L_x_285:
[----:B------:R-:W-:Y:S05]  /*82f0*/  BSYNC B1 ;  /* 0x0000000000017941 */ /* 0x000fea0003800000 */
.L_x_284:
        /* <DEDUP_REMOVED lines=9> */
.L_x_287:
[----:B------:R-:W-:Y:S05]  /*8390*/  BSYNC B1 ;  /* 0x0000000000017941 */ /* 0x000fea0003800000 */
.L_x_286:
        /* <DEDUP_REMOVED lines=9> */
.L_x_289:
[----:B------:R-:W-:Y:S05]  /*8430*/  BSYNC B1 ;  /* 0x0000000000017941 */ /* 0x000fea0003800000 */
.L_x_288:
        /* <DEDUP_REMOVED lines=9> */
.L_x_291:
[----:B------:R-:W-:Y:S05]  /*84d0*/  BSYNC B1 ;  /* 0x0000000000017941 */ /* 0x000fea0003800000 */
.L_x_290:
        /* <DEDUP_REMOVED lines=9> */
.L_x_293:
[----:B------:R-:W-:Y:S05]  /*8570*/  BSYNC B1 ;  /* 0x0000000000017941 */ /* 0x000fea0003800000 */
.L_x_292:
        /* <DEDUP_REMOVED lines=9> */
.L_x_295:
[----:B------:R-:W-:Y:S05]  /*8610*/  BSYNC B1 ;  /* 0x0000000000017941 */ /* 0x000fea0003800000 */
.L_x_294:
        /* <DEDUP_REMOVED lines=9> */
.L_x_297:
[----:B------:R-:W-:Y:S05]  /*86b0*/  BSYNC B1 ;  /* 0x0000000000017941 */ /* 0x000fea0003800000 */
.L_x_296:
        /* <DEDUP_REMOVED lines=9> */
.L_x_299:
[----:B------:R-:W-:Y:S05]  /*8750*/  BSYNC B1 ;  /* 0x0000000000017941 */ /* 0x000fea0003800000 */
.L_x_298:
        /* <DEDUP_REMOVED lines=9> */
.L_x_301:
[----:B------:R-:W-:Y:S05]  /*87f0*/  BSYNC B1 ;  /* 0x0000000000017941 */ /* 0x000fea0003800000 */
.L_x_300:
        /* <DEDUP_REMOVED lines=9> */
.L_x_303:
[----:B------:R-:W-:Y:S05]  /*8890*/  BSYNC B1 ;  /* 0x0000000000017941 */ /* 0x000fea0003800000 */
.L_x_302:
        /* <DEDUP_REMOVED lines=9> */
.L_x_305:
[----:B------:R-:W-:Y:S05]  /*8930*/  BSYNC B1 ;  /* 0x0000000000017941 */ /* 0x000fea0003800000 */
.L_x_304:
        /* <DEDUP_REMOVED lines=9> */
.L_x_307:
[----:B------:R-:W-:Y:S05]  /*89d0*/  BSYNC B1 ;  /* 0x0000000000017941 */ /* 0x000fea0003800000 */
.L_x_306:
        /* <DEDUP_REMOVED lines=9> */
.L_x_309:
[----:B------:R-:W-:Y:S05]  /*8a70*/  BSYNC B1 ;  /* 0x0000000000017941 */ /* 0x000fea0003800000 */
.L_x_308:
        /* <DEDUP_REMOVED lines=9> */
.L_x_311:
[----:B------:R-:W-:Y:S05]  /*8b10*/  BSYNC B1 ;  /* 0x0000000000017941 */ /* 0x000fea0003800000 */
.L_x_310:
        /* <DEDUP_REMOVED lines=9> */
.L_x_313:
[----:B------:R-:W-:Y:S05]  /*8bb0*/  BSYNC B1 ;  /* 0x0000000000017941 */ /* 0x000fea0003800000 */
.L_x_312:
        /* <DEDUP_REMOVED lines=9> */
.L_x_315:
[----:B------:R-:W-:Y:S05]  /*8c50*/  BSYNC B1 ;  /* 0x0000000000017941 */ /* 0x000fea0003800000 */
.L_x_314:
        /* <DEDUP_REMOVED lines=9> */
.L_x_317:
[----:B------:R-:W-:Y:S05]  /*8cf0*/  BSYNC B1 ;  /* 0x0000000000017941 */ /* 0x000fea0003800000 */
.L_x_316:
        /* <DEDUP_REMOVED lines=9> */
.L_x_319:
[----:B------:R-:W-:Y:S05]  /*8d90*/  BSYNC B1 ;  /* 0x0000000000017941 */ /* 0x000fea0003800000 */
.L_x_318:
        /* <DEDUP_REMOVED lines=9> */
.L_x_321:
[----:B------:R-:W-:Y:S05]  /*8e30*/  BSYNC B1 ;  /* 0x0000000000017941 */ /* 0x000fea0003800000 */
.L_x_320:
        /* <DEDUP_REMOVED lines=9> */
.L_x_323:
[----:B------:R-:W-:Y:S05]  /*8ed0*/  BSYNC B1 ;  /* 0x0000000000017941 */ /* 0x000fea0003800000 */
.L_x_322:
        /* <DEDUP_REMOVED lines=9> */
.L_x_325:
[----:B------:R-:W-:Y:S05]  /*8f70*/  BSYNC B1 ;  /* 0x0000000000017941 */ /* 0x000fea0003800000 */
.L_x_324:
        /* <DEDUP_REMOVED lines=9> */
.L_x_327:
[----:B------:R-:W-:Y:S05]  /*9010*/  BSYNC B1 ;  /* 0x0000000000017941 */ /* 0x000fea0003800000 */
.L_x_326:
        /* <DEDUP_REMOVED lines=9> */
.L_x_329:
[----:B------:R-:W-:Y:S05]  /*90b0*/  BSYNC B1 ;  /* 0x0000000000017941 */ /* 0x000fea0003800000 */
.L_x_328:
[----:B0----5:R-:W-:Y:S01]  /*90c0*/  SHF.L.U32 R3, R223, 0x10, RZ ;  /* 0x00000010df037819 */ /* 0x021fe200000006ff */
        /* <DEDUP_REMOVED lines=8> */
.L_x_331:
[----:B------:R-:W-:Y:S05]  /*9150*/  BSYNC B1 ;  /* 0x0000000000017941 */ /* 0x000fea0003800000 */
.L_x_330:
        /* <DEDUP_REMOVED lines=9> */
.L_x_333:
[----:B------:R-:W-:Y:S05]  /*91f0*/  BSYNC B1 ;  /* 0x0000000000017941 */ /* 0x000fea0003800000 */
.L_x_332:
        /* <DEDUP_REMOVED lines=9> */
.L_x_335:
[----:B------:R-:W-:Y:S05]  /*9290*/  BSYNC B1 ;  /* 0x0000000000017941 */ /* 0x000fea0003800000 */
.L_x_334:
        /* <DEDUP_REMOVED lines=9> */
.L_x_337:
[----:B------:R-:W-:Y:S05]  /*9330*/  BSYNC B1 ;  /* 0x0000000000017941 */ /* 0x000fea0003800000 */
.L_x_336:
        /* <DEDUP_REMOVED lines=9> */
.L_x_339:
[----:B------:R-:W-:Y:S05]  /*93d0*/  BSYNC B1 ;  /* 0x0000000000017941 */ /* 0x000fea0003800000 */
.L_x_338:
        /* <DEDUP_REMOVED lines=9> */
.L_x_341:
[----:B------:R-:W-:Y:S05]  /*9470*/  BSYNC B1 ;  /* 0x0000000000017941 */ /* 0x000fea0003800000 */
.L_x_340:
        /* <DEDUP_REMOVED lines=9> */
.L_x_343:
[----:B------:R-:W-:Y:S05]  /*9510*/  BSYNC B1 ;  /* 0x0000000000017941 */ /* 0x000fea0003800000 */
.L_x_342:
        /* <DEDUP_REMOVED lines=9> */
.L_x_345:
[----:B------:R-:W-:Y:S05]  /*95b0*/  BSYNC B1 ;  /* 0x0000000000017941 */ /* 0x000fea0003800000 */
.L_x_344:
        /* <DEDUP_REMOVED lines=9> */
.L_x_347:
[----:B------:R-:W-:Y:S05]  /*9650*/  BSYNC B1 ;  /* 0x0000000000017941 */ /* 0x000fea0003800000 */
.L_x_346:
        /* <DEDUP_REMOVED lines=9> */
.L_x_349:
[----:B------:R-:W-:Y:S05]  /*96f0*/  BSYNC B1 ;  /* 0x0000000000017941 */ /* 0x000fea0003800000 */
.L_x_348:
        /* <DEDUP_REMOVED lines=9> */
.L_x_351:
[----:B------:R-:W-:Y:S05]  /*9790*/  BSYNC B1 ;  /* 0x0000000000017941 */ /* 0x000fea0003800000 */
.L_x_350:
        /* <DEDUP_REMOVED lines=9> */
.L_x_353:
[----:B------:R-:W-:Y:S05]  /*9830*/  BSYNC B1 ;  /* 0x0000000000017941 */ /* 0x000fea0003800000 */
.L_x_352:
        /* <DEDUP_REMOVED lines=9> */
.L_x_355:
[----:B------:R-:W-:Y:S05]  /*98d0*/  BSYNC B1 ;  /* 0x0000000000017941 */ /* 0x000fea0003800000 */
.L_x_354:
        /* <DEDUP_REMOVED lines=9> */
.L_x_357:
[----:B------:R-:W-:Y:S05]  /*9970*/  BSYNC B1 ;  /* 0x0000000000017941 */ /* 0x000fea0003800000 */
.L_x_356:
        /* <DEDUP_REMOVED lines=9> */
.L_x_359:
[----:B------:R-:W-:Y:S05]  /*9a10*/  BSYNC B1 ;  /* 0x0000000000017941 */ /* 0x000fea0003800000 */
.L_x_358:
        /* <DEDUP_REMOVED lines=9> */
.L_x_361:
[----:B------:R-:W-:Y:S05]  /*9ab0*/  BSYNC B1 ;  /* 0x0000000000017941 */ /* 0x000fea0003800000 */
.L_x_360:
        /* <DEDUP_REMOVED lines=9> */
.L_x_363:
[----:B------:R-:W-:Y:S05]  /*9b50*/  BSYNC B1 ;  /* 0x0000000000017941 */ /* 0x000fea0003800000 */
.L_x_362:
        /* <DEDUP_REMOVED lines=9> */
.L_x_365:
[----:B------:R-:W-:Y:S05]  /*9bf0*/  BSYNC B1 ;  /* 0x0000000000017941 */ /* 0x000fea0003800000 */
.L_x_364:
        /* <DEDUP_REMOVED lines=9> */
.L_x_367:
[----:B------:R-:W-:Y:S05]  /*9c90*/  BSYNC B1 ;  /* 0x0000000000017941 */ /* 0x000fea0003800000 */
.L_x_366:
        /* <DEDUP_REMOVED lines=9> */
.L_x_369:
[----:B------:R-:W-:Y:S05]  /*9d30*/  BSYNC B1 ;  /* 0x0000000000017941 */ /* 0x000fea0003800000 */
.L_x_368:
        /* <DEDUP_REMOVED lines=9> */
.L_x_371:
[----:B------:R-:W-:Y:S05]  /*9dd0*/  BSYNC B1 ;  /* 0x0000000000017941 */ /* 0x000fea0003800000 */
.L_x_370:
        /* <DEDUP_REMOVED lines=9> */
.L_x_373:
[----:B------:R-:W-:Y:S05]  /*9e70*/  BSYNC B1 ;  /* 0x0000000000017941 */ /* 0x000fea0003800000 */
.L_x_372:
        /* <DEDUP_REMOVED lines=9> */
.L_x_375:
[----:B------:R-:W-:Y:S05]  /*9f10*/  BSYNC B1 ;  /* 0x0000000000017941 */ /* 0x000fea0003800000 */
.L_x_374:
        /* <DEDUP_REMOVED lines=9> */
.L_x_377:
[----:B------:R-:W-:Y:S05]  /*9fb0*/  BSYNC B1 ;  /* 0x0000000000017941 */ /* 0x000fea0003800000 */
.L_x_376:
        /* <DEDUP_REMOVED lines=9> */
.L_x_379:
[----:B------:R-:W-:Y:S05]  /*a050*/  BSYNC B1 ;  /* 0x0000000000017941 */ /* 0x000fea0003800000 */
.L_x_378:
        /* <DEDUP_REMOVED lines=9> */
.L_x_381:
[----:B------:R-:W-:Y:S05]  /*a0f0*/  BSYNC B1 ;  /* 0x0000000000017941 */ /* 0x000fea0003800000 */
.L_x_380:
        /* <DEDUP_REMOVED lines=9> */
.L_x_383:
[----:B------:R-:W-:Y:S05]  /*a190*/  BSYNC B1 ;  /* 0x0000000000017941 */ /* 0x000fea0003800000 */
.L_x_382:
        /* <DEDUP_REMOVED lines=9> */
.L_x_385:
[----:B------:R-:W-:Y:S05]  /*a230*/  BSYNC B1 ;  /* 0x0000000000017941 */ /* 0x000fea0003800000 */
.L_x_384:
        /* <DEDUP_REMOVED lines=9> */
.L_x_387:
[----:B------:R-:W-:Y:S05]  /*a2d0*/  BSYNC B1 ;  /* 0x0000000000017941 */ /* 0x000fea0003800000 */
.L_x_386:
        /* <DEDUP_REMOVED lines=9> */
.L_x_389:
[----:B------:R-:W-:Y:S05]  /*a370*/  BSYNC B1 ;  /* 0x0000000000017941 */ /* 0x000fea0003800000 */
.L_x_388:
        /* <DEDUP_REMOVED lines=9> */
.L_x_391:
[----:B------:R-:W-:Y:S05]  /*a410*/  BSYNC B1 ;  /* 0x0000000000017941 */ /* 0x000fea0003800000 */
.L_x_390:
        /* <DEDUP_REMOVED lines=9> */
.L_x_393:
[----:B------:R-:W-:Y:S05]  /*a4b0*/  BSYNC B1 ;  /* 0x0000000000017941 */ /* 0x000fea0003800000 */
.L_x_392:
        /* <DEDUP_REMOVED lines=9> */
.L_x_395:
[----:B------:R-:W-:Y:S05]  /*a550*/  BSYNC B1 ;  /* 0x0000000000017941 */ /* 0x000fea0003800000 */
.L_x_394:
        /* <DEDUP_REMOVED lines=9> */
.L_x_397:
[----:B------:R-:W-:Y:S05]  /*a5f0*/  BSYNC B1 ;  /* 0x0000000000017941 */ /* 0x000fea0003800000 */
.L_x_396:
        /* <DEDUP_REMOVED lines=9> */
.L_x_399:
[----:B------:R-:W-:Y:S05]  /*a690*/  BSYNC B1 ;  /* 0x0000000000017941 */ /* 0x000fea0003800000 */
.L_x_398:
        /* <DEDUP_REMOVED lines=9> */
.L_x_401:
[----:B------:R-:W-:Y:S05]  /*a730*/  BSYNC B1 ;  /* 0x0000000000017941 */ /* 0x000fea0003800000 */
.L_x_400:
        /* <DEDUP_REMOVED lines=9> */
.L_x_403:
[----:B------:R-:W-:Y:S05]  /*a7d0*/  BSYNC B1 ;  /* 0x0000000000017941 */ /* 0x000fea0003800000 */
.L_x_402:
        /* <DEDUP_REMOVED lines=9> */
.L_x_405:
[----:B------:R-:W-:Y:S05]  /*a870*/  BSYNC B1 ;  /* 0x0000000000017941 */ /* 0x000fea0003800000 */
.L_x_404:
        /* <DEDUP_REMOVED lines=9> */
.L_x_407:
[----:B------:R-:W-:Y:S05]  /*a910*/  BSYNC B1 ;  /* 0x0000000000017941 */ /* 0x000fea0003800000 */
.L_x_406:
        /* <DEDUP_REMOVED lines=9> */
.L_x_409:
[----:B------:R-:W-:Y:S05]  /*a9b0*/  BSYNC B1 ;  /* 0x0000000000017941 */ /* 0x000fea0003800000 */
.L_x_408:
        /* <DEDUP_REMOVED lines=9> */
.L_x_411:
[----:B------:R-:W-:Y:S05]  /*aa50*/  BSYNC B1 ;  /* 0x0000000000017941 */ /* 0x000fea0003800000 */
.L_x_410:
[----:B-----5:R-:W-:Y:S01]  /*aa60*/  IMAD.U32 R3, R223, 0x10000, RZ ;  /* 0x00010000df037824 */ /* 0x020fe200078e00ff */
[----:B------:R-:W-:Y:S01]  /*aa70*/  ISETP.GT.AND P1, PT, R222, 0xb9, P1 ;  /* 0x000000b9de00780c */ /* 0x000fe20000f24270 */
[----:B0-----:R-:W-:Y:S01]  /*aa80*/  @P2 IMAD.MOV.U32 R4, RZ, RZ, R8 ;  /* 0x000000ffff042224 */ /* 0x001fe200078e0008 */
[----:B------:R-:W-:Y:S01]  /*aa90*/  BSSY B1, `(.L_x_412) ;  /* 0x0000008000017945 */ /* 0x000fe20003800000 */
[----:B------:R-:W-:Y:S01]  /*aaa0*/  FMUL R3, R3, R22 ;  /* 0x0000001603037220 */ /* 0x000fe20000400000 */
[----:B------:R-:W-:-:S03]  /*aab0*/  @P2 IMAD.MOV.U32 R5, RZ, RZ, R9 ;  /* 0x000000ffff052224 */ /* 0x000fc600078e0009 */
[----:B------:R-:W-:-:S05]  /*aac0*/  FFMA R3, R118, R23, R3 ;  /* 0x0000001776037223 */ /* 0x000fca0000000003 */
[----:B------:R-:W-:-:S05]  /*aad0*/  F2FP.BF16.F32.PACK_AB R3, RZ, R3 ;  /* 0x00000003ff03723e */ /* 0x000fca00000010ff */
[----:B------:R0:W-:Y:S01]  /*aae0*/  @P2 STG.E.U16 desc[UR36][R4.64+0x170], R3 ;  /* 0x0001700304002986 */ /* 0x0001e2000c101524 */
[----:B------:R-:W-:Y:S05]  /*aaf0*/  @!P1 BRA `(.L_x_413) ;  /* 0x0000000000049947 */ /* 0x000fea0003800000 */
[----:B------:R0:W5:Y:S02]  /*ab00*/  LDG.E.LTC128B.U16 R223, desc[UR36][R12.64+0x172] ;  /* 0x000172240cdf7981 */ /* 0x000164000c1e1520 */
.L_x_413:
[----:B------:R-:W-:Y:S05]  /*ab10*/  BSYNC B1 ;  /* 0x0000000000017941 */ /* 0x000fea0003800000 */
.L_x_412:
[----:B------:R-:W-:Y:S05]  /*ab20*/  @!P1 BRA `(.L_x_414) ;  /* 0x0000003400d89947 */ /* 0x000fea0003800000 */
[----:B-----5:R-:W-:-:S04]  /*ab30*/  IMAD.U32 R223, R223, 0x10000, RZ ;  /* 0x00010000dfdf7824 */ /* 0x020fc800078e00ff */
[----:B------:R-:W-:-:S04]  /*ab40*/  FMUL R0, R223, R22 ;  /* 0x00000016df007220 */ /* 0x000fc80000400000 */
[----:B------:R-:W-:-:S05]  /*ab50*/  FFMA R0, R119, R23, R0 ;  /* 0x0000001777007223 */ /* 0x000fca0000000000 */
[----:B------:R-:W-:-:S05]  /*ab60*/  F2FP.BF16.F32.PACK_AB R0, RZ, R0 ;  /* 0x00000000ff00723e */ /* 0x000fca00000010ff */
[----:B------:R0:W-:Y:S01]  /*ab70*/  STG.E.U16 desc[UR36][R8.64+0x172], R0 ;  /* 0x0001720008007986 */ /* 0x0001e2000c101524 */
[----:B------:R-:W-:Y:S05]  /*ab80*/  BRA `(.L_x_414) ;  /* 0x0000003400c07947 */ /* 0x000fea0003800000 */
.L_x_33:
[----:B------:R-:W-:Y:S01]  /*ab90*/  ULDC.64 UR4, c[0x0][0x5c0] ;  /* 0x0001700000047ab9 */ /* 0x000fe20000000a00 */
[-C--:B------:R-:W-:Y:S01]  /*aba0*/  FMUL R120, R120, R23.reuse ;  /* 0x0000001778787220 */ /* 0x080fe20000400000 */
[----:B------:R-:W-:Y:S01]  /*abb0*/  LEA R6, P0, R4, UR4, 0x1 ;  /* 0x0000000404067c11 */ /* 0x000fe2000f8008ff */
[-C--:B------:R-:W-:Y:S01]  /*abc0*/  FMUL R121, R121, R23.reuse ;  /* 0x0000001779797220 */ /* 0x080fe20000400000 */
[----:B------:R-:W-:Y:S01]  /*abd0*/  ISETP.GT.AND P3, PT, R0, 0x8, PT ;  /* 0x000000080000780c */ /* 0x000fe20003f64270 */
[----:B------:R-:W-:Y:S01]  /*abe0*/  USHF.L.U64.HI UR4, UR8, 0x4, UR9 ;  /* 0x0000000408047899 */ /* 0x000fe20008010209 */
[----:B------:R-:W-:Y:S01]  /*abf0*/  F2FP.BF16.F32.PACK_AB R120, RZ, R120 ;  /* 0x00000078ff78723e */ /* 0x000fe200000010ff */
[-C--:B------:R-:W-:Y:S01]  /*ac00*/  FMUL R122, R122, R23.reuse ;  /* 0x000000177a7a7220 */ /* 0x080fe20000400000 */
[----:B------:R-:W-:Y:S01]  /*ac10*/  LEA.HI.X R7, R4, UR5, R219, 0x1, P0 ;  /* 0x0000000504077c11 */ /* 0x000fe200080f0cdb */
[----:B------:R-:W-:Y:S01]  /*ac20*/  USHF.L.U32 UR5, UR8, 0x4, URZ ;  /* 0x0000000408057899 */ /* 0x000fe2000800063f */
[C---:B------:R-:W-:Y:S01]  /*ac30*/  ISETP.GT.AND P6, PT, R222.reuse, 0x1, P2 ;  /* 0x00000001de00780c */ /* 0x040fe200017c4270 */
[-C--:B------:R-:W-:Y:S01]  /*ac40*/  FMUL R123, R123, R23.reuse ;  /* 0x000000177b7b7220 */ /* 0x080fe20000400000 */
[C---:B------:R-:W-:Y:S01]  /*ac50*/  ISETP.GT.AND P4, PT, R222.reuse, 0x1, P3 ;  /* 0x00000001de00780c */ /* 0x040fe20001f84270 */
[----:B------:R-:W-:Y:S01]  /*ac60*/  @P1 STG.E.U16 desc[UR36][R6.64], R120 ;  /* 0x0000007806001986 */ /* 0x000fe2000c101524 */
[----:B------:R-:W-:Y:S01]  /*ac70*/  ISETP.GT.AND P1, PT, R222, RZ, P3 ;  /* 0x000000ffde00720c */ /* 0x000fe20001f24270 */
[-C--:B------:R-:W-:Y:S01]  /*ac80*/  FMUL R124, R124, R23.reuse ;  /* 0x000000177c7c7220 */ /* 0x080fe20000400000 */
[----:B------:R-:W-:Y:S01]  /*ac90*/  ISETP.GT.AND P0, PT, R222, 0x8, P2 ;  /* 0x00000008de00780c */ /* 0x000fe20001704270 */
[-C--:B------:R-:W-:Y:S01]  /*aca0*/  FMUL R125, R125, R23.reuse ;  /* 0x000000177d7d7220 */ /* 0x080fe20000400000 */
[----:B------:R-:W-:Y:S01]  /*acb0*/  IADD3 R4, P5, R6, UR5, RZ ;  /* 0x0000000506047c10 */ /* 0x000fe2000ffbe0ff */
[----:B------:R-:W-:Y:S01]  /*acc0*/  FMUL R126, R126, R23 ;  /* 0x000000177e7e7220 */ /* 0x000fe20000400000 */
[----:B------:R-:W-:Y:S01]  /*acd0*/  F2FP.BF16.F32.PACK_AB R121, RZ, R121 ;  /* 0x00000079ff79723e */ /* 0x000fe200000010ff */
[-C--:B------:R-:W-:Y:S01]  /*ace0*/  FMUL R127, R127, R23.reuse ;  /* 0x000000177f7f7220 */ /* 0x080fe20000400000 */
[----:B------:R-:W-:Y:S01]  /*acf0*/  F2FP.BF16.F32.PACK_AB R122, RZ, R122 ;  /* 0x0000007aff7a723e */ /* 0x000fe200000010ff */
[----:B------:R-:W-:Y:S01]  /*ad00*/  FMUL R128, R128, R23 ;  /* 0x0000001780807220 */ /* 0x000fe20000400000 */
[----:B------:R-:W-:Y:S01]  /*ad10*/  IADD3.X R5, R7, UR4, RZ, P5, !PT ;  /* 0x0000000407057c10 */ /* 0x000fe2000affe4ff */
[----:B------:R-:W-:Y:S01]  /*ad20*/  @P6 STG.E.U16 desc[UR36][R6.64+0x2], R121 ;  /* 0x0000027906006986 */ /* 0x000fe2000c101524 */
[----:B------:R-:W-:Y:S01]  /*ad30*/  F2FP.BF16.F32.PACK_AB R123, RZ, R123 ;  /* 0x0000007bff7b723e */ /* 0x000fe200000010ff */
[-C--:B------:R-:W-:Y:S01]  /*ad40*/  FMUL R129, R129, R23.reuse ;  /* 0x0000001781817220 */ /* 0x080fe20000400000 */
[----:B------:R-:W-:Y:S01]  /*ad50*/  F2FP.BF16.F32.PACK_AB R124, RZ, R124 ;  /* 0x0000007cff7c723e */ /* 0x000fe200000010ff */
[----:B------:R-:W-:Y:S01]  /*ad60*/  @P1 STG.E.U16 desc[UR36][R4.64], R122 ;  /* 0x0000007a04001986 */ /* 0x000fe2000c101524 */
[----:B------:R-:W-:Y:S01]  /*ad70*/  ISETP.GT.AND P1, PT, R222, 0x9, P3 ;  /* 0x00000009de00780c */ /* 0x000fe20001f24270 */
[-C--:B------:R-:W-:Y:S01]  /*ad80*/  FMUL R130, R130, R23.reuse ;  /* 0x0000001782827220 */ /* 0x080fe20000400000 */
[C---:B------:R-:W-:Y:S01]  /*ad90*/  ISETP.GT.AND P5, PT, R222.reuse, 0x10, P2 ;  /* 0x00000010de00780c */ /* 0x040fe200017a4270 */
[----:B------:R-:W-:Y:S01]  /*ada0*/  @P4 STG.E.U16 desc[UR36][R4.64+0x2], R123 ;  /* 0x0000027b04004986 */ /* 0x000fe2000c101524 */
[C---:B------:R-:W-:Y:S01]  /*adb0*/  ISETP.GT.AND P4, PT, R222.reuse, 0x9, P2 ;  /* 0x00000009de00780c */ /* 0x040fe20001784270 */
[----:B------:R-:W-:Y:S01]  /*adc0*/  FMUL R131, R131, R23 ;  /* 0x0000001783837220 */ /* 0x000fe20000400000 */
[----:B------:R-:W-:Y:S01]  /*add0*/  F2FP.BF16.F32.PACK_AB R125, RZ, R125 ;  /* 0x0000007dff7d723e */ /* 0x000fe200000010ff */
[----:B------:R-:W-:Y:S01]  /*ade0*/  @P0 STG.E.U16 desc[UR36][R6.64+0x10], R124 ;  /* 0x0000107c06000986 */ /* 0x000fe2000c101524 */
[----:B------:R-:W-:Y:S01]  /*adf0*/  ISETP.GT.AND P0, PT, R222, 0x8, P3 ;  /* 0x00000008de00780c */ /* 0x000fe20001f04270 */
[-C--:B------:R-:W-:Y:S01]  /*ae00*/  FMUL R132, R132, R23.reuse ;  /* 0x0000001784847220 */ /* 0x080fe20000400000 */
[----:B------:R-:W-:Y:S01]  /*ae10*/  F2FP.BF16.F32.PACK_AB R126, RZ, R126 ;  /* 0x0000007eff7e723e */ /* 0x000fe200000010ff */
[----:B------:R-:W-:Y:S01]  /*ae20*/  FMUL R133, R133, R23 ;  /* 0x0000001785857220 */ /* 0x000fe20000400000 */
[----:B------:R-:W-:Y:S01]  /*ae30*/  F2FP.BF16.F32.PACK_AB R127, RZ, R127 ;  /* 0x0000007fff7f723e */ /* 0x000fe200000010ff */
[-C--:B------:R-:W-:Y:S01]  /*ae40*/  FMUL R134, R134, R23.reuse ;  /* 0x0000001786867220 */ /* 0x080fe20000400000 */
[----:B------:R-:W-:Y:S01]  /*ae50*/  F2FP.BF16.F32.PACK_AB R128, RZ, R128 ;  /* 0x00000080ff80723e */ /* 0x000fe200000010ff */
[----:B------:R-:W-:Y:S01]  /*ae60*/  FMUL R135, R135, R23 ;  /* 0x0000001787877220 */ /* 0x000fe20000400000 */
[----:B------:R-:W-:Y:S01]  /*ae70*/  F2FP.BF16.F32.PACK_AB R129, RZ, R129 ;  /* 0x00000081ff81723e */ /* 0x000fe200000010ff */
[----:B------:R-:W-:Y:S01]  /*ae80*/  @P4 STG.E.U16 desc[UR36][R6.64+0x12], R125 ;  /* 0x0000127d06004986 */ /* 0x000fe2000c101524 */
[----:B------:R-:W-:Y:S01]  /*ae90*/  ISETP.GT.AND P4, PT, R222, 0x11, P2 ;  /* 0x00000011de00780c */ /* 0x000fe20001784270 */
[-C--:B------:R-:W-:Y:S01]  /*aea0*/  FMUL R136, R136, R23.reuse ;  /* 0x0000001788887220 */ /* 0x080fe20000400000 */
[----:B------:R-:W-:Y:S01]  /*aeb0*/  F2FP.BF16.F32.PACK_AB R130, RZ, R130 ;  /* 0x00000082ff82723e */ /* 0x000fe200000010ff */
        /* <DEDUP_REMOVED lines=309> */
[----:B------:R-:W-:Y:S01]  /*c210*/  F2FP.BF16.F32.PACK_AB R208, RZ, R208 ;  /* 0x000000d0ffd0723e */ /* 0x000fe200000010ff */
[----:B------:R-:W-:Y:S01]  /*c220*/  IMAD.U32 R9, RZ, RZ, UR8 ;  /* 0x00000008ff097e24 */ /* 0x000fe2000f8e00ff */
[----:B------:R-:W-:Y:S01]  /*c230*/  F2FP.BF16.F32.PACK_AB R209, RZ, R209 ;  /* 0x000000d1ffd1723e */ /* 0x000fe200000010ff */
[----:B------:R-:W-:Y:S01]  /*c240*/  @P5 STG.E.U16 desc[UR36][R6.64+0x150], R204 ;  /* 0x000150cc06005986 */ /* 0x000fe2000c101524 */
[----:B------:R-:W-:Y:S01]  /*c250*/  ISETP.GT.AND P5, PT, R222, 0xa8, P3 ;  /* 0x000000a8de00780c */ /* 0x000fe20001fa4270 */
[----:B------:R-:W-:Y:S01]  /*c260*/  FMUL R214, R214, R23 ;  /* 0x00000017d6d67220 */ /* 0x000fe20000400000 */
[----:B------:R-:W-:Y:S01]  /*c270*/  F2FP.BF16.F32.PACK_AB R210, RZ, R210 ;  /* 0x000000d2ffd2723e */ /* 0x000fe200000010ff */
[----:B------:R-:W-:Y:S01]  /*c280*/  @P4 STG.E.U16 desc[UR36][R6.64+0x152], R205 ;  /* 0x000152cd06004986 */ /* 0x000fe2000c101524 */
[----:B------:R-:W-:Y:S01]  /*c290*/  ISETP.GT.AND P4, PT, R222, 0xb0, P3 ;  /* 0x000000b0de00780c */ /* 0x000fe20001f84270 */
[----:B------:R-:W-:Y:S01]  /*c2a0*/  IMAD.U32 R3, RZ, RZ, UR8 ;  /* 0x00000008ff037e24 */ /* 0x000fe2000f8e00ff */
[----:B------:R-:W-:Y:S01]  /*c2b0*/  F2FP.BF16.F32.PACK_AB R211, RZ, R211 ;  /* 0x000000d3ffd3723e */ /* 0x000fe200000010ff */
[-C--:B------:R-:W-:Y:S01]  /*c2c0*/  FMUL R215, R215, R23.reuse ;  /* 0x00000017d7d77220 */ /* 0x080fe20000400000 */
[----:B------:R-:W-:Y:S01]  /*c2d0*/  ISETP.GT.AND P1, PT, R0, 0x80, PT ;  /* 0x000000800000780c */ /* 0x000fe20003f24270 */
[-C--:B------:R-:W-:Y:S01]  /*c2e0*/  FMUL R24, R24, R23.reuse ;  /* 0x0000001718187220 */ /* 0x080fe20000400000 */
[----:B------:R-:W-:Y:S01]  /*c2f0*/  ISETP.GT.AND P0, PT, R0, 0x88, PT ;  /* 0x000000880000780c */ /* 0x000fe20003f04270 */
[----:B------:R-:W-:Y:S01]  /*c300*/  IMAD.U32 R0, RZ, RZ, UR9 ;  /* 0x00000009ff007e24 */ /* 0x000fe2000f8e00ff */
        /* <DEDUP_REMOVED lines=20> */
[----:B------:R-:W-:Y:S01]  /*c450*/  LEA R8, P6, R9, R6, 0x8 ;  /* 0x0000000609087211 */ /* 0x000fe200078c40ff */
[----:B------:R-:W-:Y:S01]  /*c460*/  FMUL R31, R31, R23 ;  /* 0x000000171f1f7220 */ /* 0x000fe20000400000 */
[----:B------:R-:W-:Y:S01]  /*c470*/  F2FP.BF16.F32.PACK_AB R27, RZ, R27 ;  /* 0x0000001bff1b723e */ /* 0x000fe200000010ff */
[----:B------:R-:W-:Y:S01]  /*c480*/  @P4 STG.E.U16 desc[UR36][R4.64+0x160], R210 ;  /* 0x000160d204004986 */ /* 0x000fe2000c101524 */
[----:B------:R-:W-:Y:S01]  /*c490*/  ISETP.GT.AND P4, PT, R222, 0xb8, P2 ;  /* 0x000000b8de00780c */ /* 0x000fe20001784270 */
[-C--:B------:R-:W-:Y:S01]  /*c4a0*/  FMUL R32, R32, R23.reuse ;  /* 0x0000001720207220 */ /* 0x080fe20000400000 */
[C---:B------:R-:W-:Y:S01]  /*c4b0*/  ISETP.GT.AND P2, PT, R222.reuse, 0xb9, P2 ;  /* 0x000000b9de00780c */ /* 0x040fe20001744270 */
[----:B------:R-:W-:Y:S01]  /*c4c0*/  FMUL R33, R33, R23 ;  /* 0x0000001721217220 */ /* 0x000fe20000400000 */
[----:B------:R-:W-:Y:S01]  /*c4d0*/  LEA.HI.X R9, R3, R7, R0, 0x8, P6 ;  /* 0x0000000703097211 */ /* 0x000fe200030f4400 */
[----:B------:R-:W-:Y:S01]  /*c4e0*/  @P5 STG.E.U16 desc[UR36][R4.64+0x162], R211 ;  /* 0x000162d304005986 */ /* 0x000fe2000c101524 */
[----:B------:R-:W-:Y:S01]  /*c4f0*/  ISETP.GT.AND P5, PT, R222, 0xb8, P3 ;  /* 0x000000b8de00780c */ /* 0x000fe20001fa4270 */
[-C--:B------:R-:W-:Y:S01]  /*c500*/  FMUL R34, R34, R23.reuse ;  /* 0x0000001722227220 */ /* 0x080fe20000400000 */
[----:B------:R-:W-:Y:S01]  /*c510*/  ISETP.GT.AND P3, PT, R222, 0xb9, P3 ;  /* 0x000000b9de00780c */ /* 0x000fe20001f64270 */
[-C--:B------:R-:W-:Y:S01]  /*c520*/  FMUL R35, R35, R23.reuse ;  /* 0x0000001723237220 */ /* 0x080fe20000400000 */
[----:B------:R-:W-:Y:S01]  /*c530*/  F2FP.BF16.F32.PACK_AB R28, RZ, R28 ;  /* 0x0000001cff1c723e */ /* 0x000fe200000010ff */
[----:B------:R-:W-:Y:S01]  /*c540*/  FMUL R36, R36, R23 ;  /* 0x0000001724247220 */ /* 0x000fe20000400000 */
[----:B------:R-:W-:Y:S01]  /*c550*/  F2FP.BF16.F32.PACK_AB R29, RZ, R29 ;  /* 0x0000001dff1d723e */ /* 0x000fe200000010ff */
[----:B------:R-:W-:Y:S01]  /*c560*/  @P4 STG.E.U16 desc[UR36][R6.64+0x170], R212 ;  /* 0x000170d406004986 */ /* 0x000fe2000c101524 */
[C---:B------:R-:W-:Y:S01]  /*c570*/  ISETP.GT.AND P4, PT, R222.reuse, RZ, P1 ;  /* 0x000000ffde00720c */ /* 0x040fe20000f84270 */
[-C--:B------:R-:W-:Y:S01]  /*c580*/  FMUL R37, R37, R23.reuse ;  /* 0x0000001725257220 */ /* 0x080fe20000400000 */
[----:B------:R-:W-:Y:S01]  /*c590*/  F2FP.BF16.F32.PACK_AB R30, RZ, R30 ;  /* 0x0000001eff1e723e */ /* 0x000fe200000010ff */
[----:B------:R0:W-:Y:S01]  /*c5a0*/  @P2 STG.E.U16 desc[UR36][R6.64+0x172], R213 ;  /* 0x000172d506002986 */ /* 0x0001e2000c101524 */
[----:B------:R-:W-:Y:S01]  /*c5b0*/  ISETP.GT.AND P2, PT, R222, 0x8, P1 ;  /* 0x00000008de00780c */ /* 0x000fe20000f44270 */
[----:B------:R-:W-:Y:S01]  /*c5c0*/  FMUL R38, R38, R23 ;  /* 0x0000001726267220 */ /* 0x000fe20000400000 */
[----:B------:R-:W-:Y:S01]  /*c5d0*/  F2FP.BF16.F32.PACK_AB R31, RZ, R31 ;  /* 0x0000001fff1f723e */ /* 0x000fe200000010ff */
[----:B------:R1:W-:Y:S01]  /*c5e0*/  @P5 STG.E.U16 desc[UR36][R4.64+0x170], R214 ;  /* 0x000170d604005986 */ /* 0x0003e2000c101524 */
[----:B------:R-:W-:Y:S01]  /*c5f0*/  ISETP.GT.AND P5, PT, R222, RZ, P0 ;  /* 0x000000ffde00720c */ /* 0x000fe200007a4270 */
[-C--:B------:R-:W-:Y:S01]  /*c600*/  FMUL R39, R39, R23.reuse ;  /* 0x0000001727277220 */ /* 0x080fe20000400000 */
[----:B------:R-:W-:Y:S01]  /*c610*/  F2FP.BF16.F32.PACK_AB R32, RZ, R32 ;  /* 0x00000020ff20723e */ /* 0x000fe200000010ff */
[----:B------:R-:W-:Y:S01]  /*c620*/  FMUL R40, R40, R23 ;  /* 0x0000001728287220 */ /* 0x000fe20000400000 */
[----:B------:R-:W-:Y:S01]  /*c630*/  F2FP.BF16.F32.PACK_AB R33, RZ, R33 ;  /* 0x00000021ff21723e */ /* 0x000fe200000010ff */
[----:B------:R-:W-:Y:S01]  /*c640*/  FMUL R41, R41, R23 ;  /* 0x0000001729297220 */ /* 0x000fe20000400000 */
[----:B------:R-:W-:Y:S01]  /*c650*/  F2FP.BF16.F32.PACK_AB R34, RZ, R34 ;  /* 0x00000022ff22723e */ /* 0x000fe200000010ff */
[----:B0-----:R-:W-:Y:S01]  /*c660*/  @P3 IMAD.MOV.U32 R6, RZ, RZ, R4 ;  /* 0x000000ffff063224 */ /* 0x001fe200078e0004 */
[----:B------:R-:W-:Y:S01]  /*c670*/  F2FP.BF16.F32.PACK_AB R35, RZ, R35 ;  /* 0x00000023ff23723e */ /* 0x000fe200000010ff */
[----:B------:R-:W-:Y:S01]  /*c680*/  @P3 IMAD.MOV.U32 R7, RZ, RZ, R5 ;  /* 0x000000ffff073224 */ /* 0x000fe200078e0005 */
[----:B------:R-:W-:Y:S01]  /*c690*/  F2FP.BF16.F32.PACK_AB R36, RZ, R36 ;  /* 0x00000024ff24723e */ /* 0x000fe200000010ff */
[-C--:B------:R-:W-:Y:S01]  /*c6a0*/  FMUL R42, R42, R23.reuse ;  /* 0x000000172a2a7220 */ /* 0x080fe20000400000 */
[----:B-1----:R-:W-:Y:S01]  /*c6b0*/  IADD3 R4, P6, R8, UR5, RZ ;  /* 0x0000000508047c10 */ /* 0x002fe2000ffde0ff */
[-C--:B------:R-:W-:Y:S01]  /*c6c0*/  FMUL R43, R43, R23.reuse ;  /* 0x000000172b2b7220 */ /* 0x080fe20000400000 */
[----:B------:R0:W-:Y:S01]  /*c6d0*/  @P3 STG.E.U16 desc[UR36][R6.64+0x172], R215 ;  /* 0x000172d706003986 */ /* 0x0001e2000c101524 */
[----:B------:R-:W-:Y:S01]  /*c6e0*/  ISETP.GT.AND P3, PT, R222, 0x1, P1 ;  /* 0x00000001de00780c */ /* 0x000fe20000f64270 */
[-C--:B------:R-:W-:Y:S01]  /*c6f0*/  FMUL R44, R44, R23.reuse ;  /* 0x000000172c2c7220 */ /* 0x080fe20000400000 */
[----:B------:R-:W-:Y:S01]  /*c700*/  IADD3.X R5, R9, UR4, RZ, P6, !PT ;  /* 0x0000000409057c10 */ /* 0x000fe2000b7fe4ff */
[----:B------:R-:W-:Y:S01]  /*c710*/  @P4 STG.E.U16 desc[UR36][R8.64], R24 ;  /* 0x0000001808004986 */ /* 0x000fe2000c101524 */
[----:B------:R-:W-:Y:S01]  /*c720*/  ISETP.GT.AND P4, PT, R222, 0x1, P0 ;  /* 0x00000001de00780c */ /* 0x000fe20000784270 */
[----:B------:R-:W-:Y:S01]  /*c730*/  FMUL R45, R45, R23 ;  /* 0x000000172d2d7220 */ /* 0x000fe20000400000 */
[----:B------:R-:W-:Y:S01]  /*c740*/  F2FP.BF16.F32.PACK_AB R37, RZ, R37 ;  /* 0x00000025ff25723e */ /* 0x000fe200000010ff */
[-C--:B------:R-:W-:Y:S01]  /*c750*/  FMUL R46, R46, R23.reuse ;  /* 0x000000172e2e7220 */ /* 0x080fe20000400000 */
[----:B------:R-:W-:Y:S01]  /*c760*/  F2FP.BF16.F32.PACK_AB R38, RZ, R38 ;  /* 0x00000026ff26723e */ /* 0x000fe200000010ff */
[----:B------:R-:W-:Y:S01]  /*c770*/  FMUL R47, R47, R23 ;  /* 0x000000172f2f7220 */ /* 0x000fe20000400000 */
[----:B------:R-:W-:Y:S01]  /*c780*/  F2FP.BF16.F32.PACK_AB R39, RZ, R39 ;  /* 0x00000027ff27723e */ /* 0x000fe200000010ff */
[----:B------:R-:W-:Y:S01]  /*c790*/  FMUL R48, R48, R23 ;  /* 0x0000001730307220 */ /* 0x000fe20000400000 */
[----:B------:R-:W-:Y:S01]  /*c7a0*/  F2FP.BF16.F32.PACK_AB R40, RZ, R40 ;  /* 0x00000028ff28723e */ /* 0x000fe200000010ff */
[--C-:B0-----:R-:W-:Y:S01]  /*c7b0*/  @P3 IMAD.MOV.U32 R6, RZ, RZ, R8.reuse ;  /* 0x000000ffff063224 */ /* 0x101fe200078e0008 */
[----:B------:R-:W-:Y:S01]  /*c7c0*/  @P3 MOV R7, R9 ;  /* 0x0000000900073202 */ /* 0x000fe20000000f00 */
[----:B------:R-:W-:Y:S01]  /*c7d0*/  FMUL R49, R49, R23 ;  /* 0x0000001731317220 */ /* 0x000fe20000400000 */
[----:B------:R-:W-:Y:S01]  /*c7e0*/  F2FP.BF16.F32.PACK_AB R41, RZ, R41 ;  /* 0x00000029ff29723e */ /* 0x000fe200000010ff */
[-C--:B------:R-:W-:Y:S01]  /*c7f0*/  FMUL R50, R50, R23.reuse ;  /* 0x0000001732327220 */ /* 0x080fe20000400000 */
[----:B------:R-:W-:Y:S01]  /*c800*/  F2FP.BF16.F32.PACK_AB R42, RZ, R42 ;  /* 0x0000002aff2a723e */ /* 0x000fe200000010ff */
[----:B------:R0:W-:Y:S01]  /*c810*/  @P3 STG.E.U16 desc[UR36][R6.64+0x2], R25 ;  /* 0x0000021906003986 */ /* 0x0001e2000c101524 */
        /* <DEDUP_REMOVED lines=8> */
[----:B------:R-:W-:Y:S01]  /*c8a0*/  ISETP.GT.AND P4, PT, R222, 0x8, P0 ;  /* 0x00000008de00780c */ /* 0x000fe20000784270 */
[----:B------:R-:W-:Y:S01]  /*c8b0*/  FMUL R53, R53, R23 ;  /* 0x0000001735357220 */ /* 0x000fe20000400000 */
[----:B------:R-:W-:Y:S01]  /*c8c0*/  F2FP.BF16.F32.PACK_AB R45, RZ, R45 ;  /* 0x0000002dff2d723e */ /* 0x000fe200000010ff */
[--C-:B0-----:R-:W-:Y:S01]  /*c8d0*/  @P2 IMAD.MOV.U32 R6, RZ, RZ, R8.reuse ;  /* 0x000000ffff062224 */ /* 0x101fe200078e0008 */
[----:B------:R-:W-:Y:S01]  /*c8e0*/  F2FP.BF16.F32.PACK_AB R46, RZ, R46 ;  /* 0x0000002eff2e723e */ /* 0x000fe200000010ff */
[--C-:B------:R-:W-:Y:S01]  /*c8f0*/  @P2 IMAD.MOV.U32 R7, RZ, RZ, R9.reuse ;  /* 0x000000ffff072224 */ /* 0x100fe200078e0009 */
[----:B------:R-:W-:Y:S01]  /*c900*/  F2FP.BF16.F32.PACK_AB R47, RZ, R47 ;  /* 0x0000002fff2f723e */ /* 0x000fe200000010ff */
[-C--:B------:R-:W-:Y:S01]  /*c910*/  FMUL R54, R54, R23.reuse ;  /* 0x0000001736367220 */ /* 0x080fe20000400000 */
[----:B------:R-:W-:Y:S01]  /*c920*/  F2FP.BF16.F32.PACK_AB R48, RZ, R48 ;  /* 0x00000030ff30723e */ /* 0x000fe200000010ff */
[-C--:B------:R-:W-:Y:S01]  /*c930*/  FMUL R55, R55, R23.reuse ;  /* 0x0000001737377220 */ /* 0x080fe20000400000 */
[----:B------:R0:W-:Y:S01]  /*c940*/  @P2 STG.E.U16 desc[UR36][R6.64+0x10], R28 ;  /* 0x0000101c06002986 */ /* 0x0001e2000c101524 */
[----:B------:R-:W-:Y:S01]  /*c950*/  ISETP.GT.AND P2, PT, R222, 0x10, P1 ;  /* 0x00000010de00780c */ /* 0x000fe20000f44270 */
[----:B------:R-:W-:Y:S01]  /*c960*/  FMUL R56, R56, R23 ;  /* 0x0000001738387220 */ /* 0x000fe20000400000 */
[----:B------:R-:W-:Y:S01]  /*c970*/  F2FP.BF16.F32.PACK_AB R49, RZ, R49 ;  /* 0x00000031ff31723e */ /* 0x000fe200000010ff */
        /* <DEDUP_REMOVED lines=103> */
[----:B0-----:R-:W-:Y:S01]  /*cff0*/  @P2 IMAD.MOV.U32 R6, RZ, RZ, R8 ;  /* 0x000000ffff062224 */ /* 0x001fe200078e0008 */
[----:B------:R-:W-:Y:S01]  /*d000*/  F2FP.BF16.F32.PACK_AB R88, RZ, R88 ;  /* 0x00000058ff58723e */ /* 0x000fe200000010ff */
[----:B------:R-:W-:-:S02]  /*d010*/  @P2 IMAD.MOV.U32 R7, RZ, RZ, R9 ;  /* 0x000000ffff072224 */ /* 0x000fc400078e0009 */
[----:B------:R-:W-:Y:S01]  /*d020*/  FMUL R90, R90, R23 ;  /* 0x000000175a5a7220 */ /* 0x000fe20000400000 */
[----:B------:R-:W-:Y:S01]  /*d030*/  F2FP.BF16.F32.PACK_AB R89, RZ, R89 ;  /* 0x00000059ff59723e */ /* 0x000fe200000010ff */
[-C--:B------:R-:W-:Y:S01]  /*d040*/  FMUL R91, R91, R23.reuse ;  /* 0x000000175b5b7220 */ /* 0x080fe20000400000 */
[-C--:B------:R-:W-:Y:S01]  /*d050*/  FMUL R92, R92, R23.reuse ;  /* 0x000000175c5c7220 */ /* 0x080fe20000400000 */
[----:B------:R0:W-:Y:S01]  /*d060*/  @P2 STG.E.U16 desc[UR36][R6.64+0x40], R40 ;  /* 0x0000402806002986 */ /* 0x0001e2000c101524 */
        /* <DEDUP_REMOVED lines=12> */
[----:B------:R-:W-:Y:S01]  /*d130*/  F2FP.BF16.F32.PACK_AB R95, RZ, R95 ;  /* 0x0000005fff5f723e */ /* 0x000fe200000010ff */
[--C-:B------:R-:W-:Y:S01]  /*d140*/  @P3 IMAD.MOV.U32 R7, RZ, RZ, R9.reuse ;  /* 0x000000ffff073224 */ /* 0x100fe200078e0009 */
[----:B------:R-:W-:Y:S01]  /*d150*/  F2FP.BF16.F32.PACK_AB R96, RZ, R96 ;  /* 0x00000060ff60723e */ /* 0x000fe200000010ff */
[----:B------:R-:W-:Y:S01]  /*d160*/  FMUL R98, R98, R23 ;  /* 0x0000001762627220 */ /* 0x000fe20000400000 */
[----:B------:R-:W-:Y:S01]  /*d170*/  F2FP.BF16.F32.PACK_AB R97, RZ, R97 ;  /* 0x00000061ff61723e */ /* 0x000fe200000010ff */
[-C--:B------:R-:W-:Y:S01]  /*d180*/  FMUL R99, R99, R23.reuse ;  /* 0x0000001763637220 */ /* 0x080fe20000400000 */
[----:B------:R0:W-:Y:S01]  /*d190*/  @P3 STG.E.U16 desc[UR36][R6.64+0x42], R41 ;  /* 0x0000422906003986 */ /* 0x0001e2000c101524 */
        /* <DEDUP_REMOVED lines=29> */
[----:B0-----:R-:W-:Y:S01]  /*d370*/  @P3 IMAD.MOV.U32 R6, RZ, RZ, R8 ;  /* 0x000000ffff063224 */ /* 0x001fe200078e0008 */
[----:B------:R-:W-:Y:S01]  /*d380*/  F2FP.BF16.F32.PACK_AB R108, RZ, R108 ;  /* 0x0000006cff6c723e */ /* 0x000fe200000010ff */
[----:B------:R-:W-:-:S02]  /*d390*/  @P3 IMAD.MOV.U32 R7, RZ, RZ, R9 ;  /* 0x000000ffff073224 */ /* 0x000fc400078e0009 */
[-C--:B------:R-:W-:Y:S01]  /*d3a0*/  FMUL R110, R110, R23.reuse ;  /* 0x000000176e6e7220 */ /* 0x080fe20000400000 */
[----:B------:R-:W-:Y:S01]  /*d3b0*/  FMUL R111, R111, R23 ;  /* 0x000000176f6f7220 */ /* 0x000fe20000400000 */
[----:B------:R-:W-:Y:S01]  /*d3c0*/  F2FP.BF16.F32.PACK_AB R109, RZ, R109 ;  /* 0x0000006dff6d723e */ /* 0x000fe200000010ff */
[-C--:B------:R-:W-:Y:S01]  /*d3d0*/  FMUL R112, R112, R23.reuse ;  /* 0x0000001770707220 */ /* 0x080fe20000400000 */
[----:B------:R0:W-:Y:S01]  /*d3e0*/  @P3 STG.E.U16 desc[UR36][R6.64+0x52], R45 ;  /* 0x0000522d06003986 */ /* 0x0001e2000c101524 */
[C---:B------:R-:W-:Y:S01]  /*d3f0*/  ISETP.GT.AND P3, PT, R222.reuse, 0x31, P1 ;  /* 0x00000031de00780c */ /* 0x040fe20000f64270 */
[-C--:B------:R-:W-:Y:S01]  /*d400*/  FMUL R113, R113, R23.reuse ;  /* 0x0000001771717220 */ /* 0x080fe20000400000 */
[----:B------:R-:W-:Y:S01]  /*d410*/  F2FP.BF16.F32.PACK_AB R110, RZ, R110 ;  /* 0x0000006eff6e723e */ /* 0x000fe200000010ff */
[----:B------:R-:W-:Y:S01]  /*d420*/  @P4 STG.E.U16 desc[UR36][R4.64+0x50], R46 ;  /* 0x0000502e04004986 */ /* 0x000fe2000c101524 */
[----:B------:R-:W-:Y:S01]  /*d430*/  ISETP.GT.AND P4, PT, R222, 0x30, P0 ;  /* 0x00000030de00780c */ /* 0x000fe20000784270 */
[----:B------:R-:W-:Y:S01]  /*d440*/  FMUL R114, R114, R23 ;  /* 0x0000001772727220 */ /* 0x000fe20000400000 */
[----:B------:R-:W-:Y:S01]  /*d450*/  F2FP.BF16.F32.PACK_AB R111, RZ, R111 ;  /* 0x0000006fff6f723e */ /* 0x000fe200000010ff */
[----:B------:R-:W-:Y:S01]  /*d460*/  @P5 STG.E.U16 desc[UR36][R4.64+0x52], R47 ;  /* 0x0000522f04005986 */ /* 0x000fe2000c101524 */
[C---:B------:R-:W-:Y:S01]  /*d470*/  ISETP.GT.AND P5, PT, R222.reuse, 0x31, P0 ;  /* 0x00000031de00780c */ /* 0x040fe200007a4270 */
[----:B------:R-:W-:Y:S01]  /*d480*/  FMUL R115, R115, R23 ;  /* 0x0000001773737220 */ /* 0x000fe20000400000 */
[----:B------:R-:W-:Y:S01]  /*d490*/  F2FP.BF16.F32.PACK_AB R112, RZ, R112 ;  /* 0x00000070ff70723e */ /* 0x000fe200000010ff */
[----:B0-----:R-:W-:Y:S01]  /*d4a0*/  @P2 IMAD.MOV.U32 R6, RZ, RZ, R8 ;  /* 0x000000ffff062224 */ /* 0x001fe200078e0008 */
[----:B------:R-:W-:Y:S01]  /*d4b0*/  ISETP.GT.AND P6, PT, R222, 0xb8, P0 ;  /* 0x000000b8de00780c */ /* 0x000fe200007c4270 */
[----:B------:R-:W-:Y:S01]  /*d4c0*/  @P2 IMAD.MOV.U32 R7, RZ, RZ, R9 ;  /* 0x000000ffff072224 */ /* 0x000fe200078e0009 */
        /* <DEDUP_REMOVED lines=8> */
[----:B------:R-:W-:Y:S01]  /*d550*/  FMUL R119, R119, R23 ;  /* 0x0000001777777220 */ /* 0x000fe20000400000 */
[----:B------:R-:W-:-:S02]  /*d560*/  F2FP.BF16.F32.PACK_AB R116, RZ, R116 ;  /* 0x00000074ff74723e */ /* 0x000fc400000010ff */
[----:B------:R-:W-:Y:S02]  /*d570*/  F2FP.BF16.F32.PACK_AB R117, RZ, R117 ;  /* 0x00000075ff75723e */ /* 0x000fe400000010ff */
[----:B------:R-:W-:Y:S02]  /*d580*/  F2FP.BF16.F32.PACK_AB R118, RZ, R118 ;  /* 0x00000076ff76723e */ /* 0x000fe400000010ff */
[----:B------:R-:W-:Y:S01]  /*d590*/  F2FP.BF16.F32.PACK_AB R119, RZ, R119 ;  /* 0x00000077ff77723e */ /* 0x000fe200000010ff */
[----:B0-----:R-:W-:Y:S02]  /*d5a0*/  @P3 IMAD.MOV.U32 R6, RZ, RZ, R8 ;  /* 0x000000ffff063224 */ /* 0x001fe400078e0008 */
[----:B------:R-:W-:-:S05]  /*d5b0*/  @P3 IMAD.MOV.U32 R7, RZ, RZ, R9 ;  /* 0x000000ffff073224 */ /* 0x000fca00078e0009 */
[----:B------:R0:W-:Y:S01]  /*d5c0*/  @P3 STG.E.U16 desc[UR36][R6.64+0x62], R49 ;  /* 0x0000623106003986 */ /* 0x0001e2000c101524 */
[----:B------:R-:W-:-:S03]  /*d5d0*/  ISETP.GT.AND P3, PT, R222, 0x39, P1 ;  /* 0x00000039de00780c */ /* 0x000fc60000f64270 */
[----:B------:R-:W-:Y:S01]  /*d5e0*/  @P4 STG.E.U16 desc[UR36][R4.64+0x60], R50 ;  /* 0x0000603204004986 */ /* 0x000fe2000c101524 */
[----:B------:R-:W-:-:S03]  /*d5f0*/  ISETP.GT.AND P4, PT, R222, 0x38, P0 ;  /* 0x00000038de00780c */ /* 0x000fc60000784270 */
[----:B------:R-:W-:Y:S01]  /*d600*/  @P5 STG.E.U16 desc[UR36][R4.64+0x62], R51 ;  /* 0x0000623304005986 */ /* 0x000fe2000c101524 */
[----:B------:R-:W-:Y:S01]  /*d610*/  ISETP.GT.AND P5, PT, R222, 0x39, P0 ;  /* 0x00000039de00780c */ /* 0x000fe200007a4270 */
[----:B0-----:R-:W-:Y:S02]  /*d620*/  @P2 IMAD.MOV.U32 R6, RZ, RZ, R8 ;  /* 0x000000ffff062224 */ /* 0x001fe400078e0008 */
[----:B------:R-:W-:-:S05]  /*d630*/  @P2 IMAD.MOV.U32 R7, RZ, RZ, R9 ;  /* 0x000000ffff072224 */ /* 0x000fca00078e0009 */
[----:B------:R0:W-:Y:S01]  /*d640*/  @P2 STG.E.U16 desc[UR36][R6.64+0x70], R52 ;  /* 0x0000703406002986 */ /* 0x0001e2000c101524 */
[----:B------:R-:W-:Y:S01]  /*d650*/  ISETP.GT.AND P2, PT, R222, 0x40, P1 ;  /* 0x00000040de00780c */ /* 0x000fe20000f44270 */
        /* <DEDUP_REMOVED lines=20> */
[----:B0-----:R-:W-:Y:S01]  /*d7a0*/  @P2 IMAD.MOV.U32 R6, RZ, RZ, R8 ;  /* 0x000000ffff062224 */ /* 0x001fe200078e0008 */
[----:B------:R-:W-:-:S05]  /*d7b0*/  @P2 MOV R7, R9 ;  /* 0x0000000900072202 */ /* 0x000fca0000000f00 */
        /* <DEDUP_REMOVED lines=49> */
[----:B------:R-:W-:Y:S02]  /*dad0*/  ISETP.GT.AND P2, PT, R222, 0x70, P1 ;  /* 0x00000070de00780c */ /* 0x000fe40000f44270 */
[----:B0-----:R-:W-:Y:S01]  /*dae0*/  @P3 MOV R6, R8 ;  /* 0x0000000800063202 */ /* 0x001fe20000000f00 */
        /* <DEDUP_REMOVED lines=47> */
[----:B0-----:R-:W-:Y:S01]  /*dde0*/  @P3 IMAD.MOV.U32 R6, RZ, RZ, R8 ;  /* 0x000000ffff063224 */ /* 0x001fe200078e0008 */
[----:B------:R-:W-:-:S05]  /*ddf0*/  @P3 MOV R7, R9 ;  /* 0x0000000900073202 */ /* 0x000fca0000000f00 */
        /* <DEDUP_REMOVED lines=53> */
[C---:B------:R-:W-:Y:S02]  /*e150*/  ISETP.GT.AND P2, PT, R222.reuse, 0xb1, P1 ;  /* 0x000000b1de00780c */ /* 0x040fe40000f44270 */
[----:B------:R-:W-:Y:S01]  /*e160*/  ISETP.GT.AND P1, PT, R222, 0xb9, P1 ;  /* 0x000000b9de00780c */ /* 0x000fe20000f24270 */
[----:B0-----:R-:W-:Y:S01]  /*e170*/  @P5 IMAD.MOV.U32 R7, RZ, RZ, R9 ;  /* 0x000000ffff075224 */ /* 0x001fe200078e0009 */
[----:B------:R-:W-:-:S05]  /*e180*/  @P5 MOV R6, R8 ;  /* 0x0000000800065202 */ /* 0x000fca0000000f00 */
[----:B------:R0:W-:Y:S01]  /*e190*/  @P5 STG.E.U16 desc[UR36][R6.64+0x160], R112 ;  /* 0x0001607006005986 */ /* 0x0001e2000c101524 */
[C---:B------:R-:W-:Y:S02]  /*e1a0*/  ISETP.GT.AND P5, PT, R222.reuse, 0xb0, P0 ;  /* 0x000000b0de00780c */ /* 0x040fe400007a4270 */
[----:B------:R-:W-:Y:S01]  /*e1b0*/  ISETP.GT.AND P0, PT, R222, 0xb9, P0 ;  /* 0x000000b9de00780c */ /* 0x000fe20000704270 */
[----:B0-----:R-:W-:Y:S02]  /*e1c0*/  @P2 IMAD.MOV.U32 R6, RZ, RZ, R8 ;  /* 0x000000ffff062224 */ /* 0x001fe400078e0008 */
[----:B------:R-:W-:-:S05]  /*e1d0*/  @P2 IMAD.MOV.U32 R7, RZ, RZ, R9 ;  /* 0x000000ffff072224 */ /* 0x000fca00078e0009 */
[----:B------:R0:W-:Y:S04]  /*e1e0*/  @P2 STG.E.U16 desc[UR36][R6.64+0x162], R113 ;  /* 0x0001627106002986 */ /* 0x0001e8000c101524 */
[----:B------:R-:W-:Y:S04]  /*e1f0*/  @P5 STG.E.U16 desc[UR36][R4.64+0x160], R114 ;  /* 0x0001607204005986 */ /* 0x000fe8000c101524 */
[----:B------:R-:W-:Y:S01]  /*e200*/  @P4 STG.E.U16 desc[UR36][R4.64+0x162], R115 ;  /* 0x0001627304004986 */ /* 0x000fe2000c101524 */
[----:B0-----:R-:W-:Y:S02]  /*e210*/  @P3 IMAD.MOV.U32 R6, RZ, RZ, R8 ;  /* 0x000000ffff063224 */ /* 0x001fe400078e0008 */
[----:B------:R-:W-:-:S05]  /*e220*/  @P3 IMAD.MOV.U32 R7, RZ, RZ, R9 ;  /* 0x000000ffff073224 */ /* 0x000fca00078e0009 */
[----:B------:R0:W-:Y:S04]  /*e230*/  @P3 STG.E.U16 desc[UR36][R6.64+0x170], R116 ;  /* 0x0001707406003986 */ /* 0x0001e8000c101524 */
[----:B------:R1:W-:Y:S04]  /*e240*/  @P1 STG.E.U16 desc[UR36][R8.64+0x172], R117 ;  /* 0x0001727508001986 */ /* 0x0003e8000c101524 */
[----:B------:R1:W-:Y:S01]  /*e250*/  @P6 STG.E.U16 desc[UR36][R4.64+0x170], R118 ;  /* 0x0001707604006986 */ /* 0x0003e2000c101524 */
[----:B0-----:R-:W-:Y:S02]  /*e260*/  @P0 IMAD.MOV.U32 R6, RZ, RZ, R4 ;  /* 0x000000ffff060224 */ /* 0x001fe400078e0004 */
[----:B------:R-:W-:-:S05]  /*e270*/  @P0 IMAD.MOV.U32 R7, RZ, RZ, R5 ;  /* 0x000000ffff070224 */ /* 0x000fca00078e0005 */
[----:B------:R1:W-:Y:S02]  /*e280*/  @P0 STG.E.U16 desc[UR36][R6.64+0x172], R119 ;  /* 0x0001727706000986 */ /* 0x0003e4000c101524 */
.L_x_414:
[----:B------:R-:W-:Y:S05]  /*e290*/  BSYNC B0 ;  /* 0x0000000000007941 */ /* 0x000fea0003800000 */
.L_x_32:
[----:B------:R-:W-:Y:S01]  /*e2a0*/  ULDC UR4, c[0x0][0xc] ;  /* 0x0000030000047ab9 */ /* 0x000fe20000000800 */
[----:B------:R-:W-:Y:S01]  /*e2b0*/  ULDC UR5, c[0x0][0x10] ;  /* 0x0000040000057ab9 */ /* 0x000fe20000000800 */
[----:B0-----:R-:W0:Y:S01]  /*e2c0*/  LDC R3, c[0x0][0x14] ;  /* 0x00000500ff037b82 */ /* 0x001e220000000800 */
[----:B------:R-:W-:Y:S01]  /*e2d0*/  UIMAD.WIDE.U32 UR4, UR4, UR5, URZ ;  /* 0x00000005040472a5 */ /* 0x000fe2000f8e003f */
[----:B------:R-:W-:Y:S01]  /*e2e0*/  PRMT R0, RZ, 0x7610, R0 ;  /* 0x00007610ff007816 */ /* 0x000fe20000000000 */
[----:B------:R-:W-:Y:S01]  /*e2f0*/  UMOV UR42, 0xffffffff ;  /* 0xffffffff002a7882 */ /* 0x000fe20000000000 */
[----:B------:R-:W-:-:S03]  /*e300*/  UMOV UR43, 0xffffffff ;  /* 0xffffffff002b7882 */ /* 0x000fc60000000000 */
[----:B0-----:R-:W-:-:S04]  /*e310*/  IMAD.WIDE.U32 R16, R3, UR4, R16 ;  /* 0x0000000403107c25 */ /* 0x001fc8000f8e0010 */
[----:B------:R-:W-:Y:S01]  /*e320*/  IMAD R3, R3, UR5, RZ ;  /* 0x0000000503037c24 */ /* 0x000fe2000f8e02ff */
[----:B------:R-:W-:Y:S02]  /*e330*/  ULDC.64 UR4, c[0x0][0x650] ;  /* 0x0001940000047ab9 */ /* 0x000fe40000000a00 */
[----:B------:R-:W-:Y:S01]  /*e340*/  ISETP.GE.U32.AND P0, PT, R16, UR4, PT ;  /* 0x0000000410007c0c */ /* 0x000fe2000bf06070 */
[----:B------:R-:W-:-:S05]  /*e350*/  IMAD.IADD R17, R17, 0x1, R3 ;  /* 0x0000000111117824 */ /* 0x000fca00078e0203 */
[----:B------:R-:W-:-:S13]  /*e360*/  ISETP.GE.U32.AND.EX P0, PT, R17, UR5, PT, P0 ;  /* 0x0000000511007c0c */ /* 0x000fda000bf06100 */
[----:B------:R-:W-:Y:S05]  /*e370*/  @P0 BRA `(.L_x_415) ;  /* 0x0000000400880947 */ /* 0x000fea0003800000 */
[----:B------:R-:W0:Y:S01]  /*e380*/  S2UR UR6, SR_CTAID.X ;  /* 0x00000000000679c3 */ /* 0x000e220000002500 */
[----:B------:R-:W-:Y:S01]  /*e390*/  ULDC.64 UR12, c[0x0][0x628] ;  /* 0x00018a00000c7ab9 */ /* 0x000fe20000000a00 */
[----:B------:R-:W-:Y:S01]  /*e3a0*/  ULDC UR4, c[0x0][0x150] ;  /* 0x0000540000047ab9 */ /* 0x000fe20000000800 */
[----:B------:R-:W-:Y:S01]  /*e3b0*/  ISETP.NE.U32.AND P0, PT, RZ, UR12, PT ;  /* 0x0000000cff007c0c */ /* 0x000fe2000bf05070 */
[----:B------:R-:W-:Y:S01]  /*e3c0*/  ULDC UR15, c[0x0][0x630] ;  /* 0x00018c00000f7ab9 */ /* 0x000fe20000000800 */
[C---:B------:R-:W-:Y:S01]  /*e3d0*/  R2UR UR16, R16.reuse ;  /* 0x00000000101072ca */ /* 0x040fe200000e0000 */
[----:B------:R-:W-:Y:S01]  /*e3e0*/  ULDC UR19, c[0x0][0x154] ;  /* 0x0000550000137ab9 */ /* 0x000fe20000000800 */
[----:B------:R-:W-:Y:S01]  /*e3f0*/  ISETP.NE.AND.EX P0, PT, RZ, UR13, PT, P0 ;  /* 0x0000000dff007c0c */ /* 0x000fe2000bf05300 */
[----:B------:R-:W1:Y:S01]  /*e400*/  S2UR UR18, SR_CTAID.Y ;  /* 0x00000000001279c3 */ /* 0x000e620000002600 */
[----:B------:R-:W-:Y:S02]  /*e410*/  R2UR UR17, R17 ;  /* 0x00000000111172ca */ /* 0x000fe400000e0000 */
[----:B------:R-:W-:-:S02]  /*e420*/  R2UR UR10, R16 ;  /* 0x00000000100a72ca */ /* 0x000fc400000e0000 */
[----:B------:R-:W-:Y:S02]  /*e430*/  R2UR UR11, R17 ;  /* 0x00000000110b72ca */ /* 0x000fe400000e0000 */
[----:B0-----:R-:W-:-:S05]  /*e440*/  I2FP.F32.U32 R0, UR6 ;  /* 0x0000000600007c45 */ /* 0x001fca0008201000 */
[----:B------:R-:W-:-:S04]  /*e450*/  FMUL R0, R0, UR4 ;  /* 0x0000000400007c20 */ /* 0x000fc80008400000 */
[----:B------:R0:W0:Y:S01]  /*e460*/  F2I.U32.TRUNC.NTZ R3, R0 ;  /* 0x0000000000037305 */ /* 0x000022000020f000 */
[----:B-1----:R-:W-:Y:S05]  /*e470*/  @!P0 BRA `(.L_x_416) ;  /* 0x0000000000308947 */ /* 0x002fea0003800000 */
        /* <DEDUP_REMOVED lines=12> */
.L_x_416:
[----:B------:R-:W-:Y:S01]  /*e540*/  USHF.R.U64 UR43, UR10, UR15, UR11 ;  /* 0x0000000f0a2b7299 */ /* 0x000fe2000800120b */
[----:B0-----:R-:W-:Y:S01]  /*e550*/  I2FP.F32.U32 R0, UR18 ;  /* 0x0000001200007c45 */ /* 0x001fe20008201000 */
[----:B------:R-:W-:Y:S02]  /*e560*/  USHF.R.U32.HI UR4, URZ, UR15, UR11 ;  /* 0x0000000f3f047299 */ /* 0x000fe4000801160b */
[----:B------:R-:W-:Y:S02]  /*e570*/  UIADD3 UR10, UP0, URZ, -UR43, URZ ;  /* 0x8000002b3f0a7290 */ /* 0x000fe4000ff1e03f */
[----:B------:R-:W-:Y:S01]  /*e580*/  FMUL R0, R0, UR19 ;  /* 0x0000001300007c20 */ /* 0x000fe20008400000 */
[----:B------:R-:W-:Y:S01]  /*e590*/  ULDC.64 UR12, c[0x0][0x620] ;  /* 0x00018800000c7ab9 */ /* 0x000fe20000000a00 */
[----:B------:R-:W-:Y:S01]  /*e5a0*/  UIADD3.X UR4, URZ, ~UR4, URZ, UP0, !UPT ;  /* 0x800000043f047290 */ /* 0x000fe200087fe43f */
[----:B------:R-:W-:Y:S01]  /*e5b0*/  UMOV UR8, UR16 ;  /* 0x0000001000087c82 */ /* 0x000fe20008000000 */
[----:B------:R-:W-:-:S02]  /*e5c0*/  UMOV UR9, UR17 ;  /* 0x0000001100097c82 */ /* 0x000fc40008000000 */
[----:B------:R-:W-:Y:S01]  /*e5d0*/  UIMAD UR4, UR4, UR12, URZ ;  /* 0x0000000c040472a4 */ /* 0x000fe2000f8e023f */
[----:B------:R-:W0:Y:S01]  /*e5e0*/  F2I.U32.TRUNC.NTZ R0, R0 ;  /* 0x0000000000007305 */ /* 0x000e22000020f000 */
[----:B------:R-:W-:Y:S01]  /*e5f0*/  UIMAD.WIDE.U32 UR8, UR10, UR12, UR8 ;  /* 0x0000000c0a0872a5 */ /* 0x000fe2000f8e0008 */
[----:B------:R-:W-:Y:S01]  /*e600*/  R2UR UR12, R3 ;  /* 0x00000000030c72ca */ /* 0x000fe200000e0000 */
[----:B------:R-:W-:Y:S01]  /*e610*/  UIMAD UR10, UR10, UR13, UR4 ;  /* 0x0000000d0a0a72a4 */ /* 0x000fe2000f8e0204 */
[----:B------:R-:W-:Y:S01]  /*e620*/  ULDC UR11, c[0x0][0x618] ;  /* 0x00018600000b7ab9 */ /* 0x000fe20000000800 */
[----:B------:R-:W-:Y:S02]  /*e630*/  ULDC UR21, c[0x0][0x658] ;  /* 0x0001960000157ab9 */ /* 0x000fe40000000800 */
[----:B------:R-:W-:Y:S01]  /*e640*/  UIADD3 UR9, UR9, UR10, URZ ;  /* 0x0000000a09097290 */ /* 0x000fe2000fffe03f */
[----:B------:R-:W-:Y:S01]  /*e650*/  UMOV UR15, 0xffffffff ;  /* 0xffffffff000f7882 */ /* 0x000fe20000000000 */
[----:B------:R-:W-:Y:S01]  /*e660*/  ULDC.64 UR4, c[0x0][0x640] ;  /* 0x0001900000047ab9 */ /* 0x000fe20000000a00 */
[----:B------:R-:W-:Y:S01]  /*e670*/  USHF.L.U32 UR15, UR15, UR21, URZ ;  /* 0x000000150f0f7299 */ /* 0x000fe2000800063f */
[----:B------:R-:W-:Y:S01]  /*e680*/  ISETP.NE.U32.AND P0, PT, RZ, UR4, PT ;  /* 0x00000004ff007c0c */ /* 0x000fe2000bf05070 */
[----:B------:R-:W-:-:S02]  /*e690*/  USHF.R.U64 UR16, UR8, UR11, UR9 ;  /* 0x0000000b08107299 */ /* 0x000fc40008001209 */
[----:B------:R-:W-:Y:S01]  /*e6a0*/  USHF.R.U32.HI UR8, URZ, UR11, UR9 ;  /* 0x0000000b3f087299 */ /* 0x000fe20008011609 */
[----:B0-----:R-:W-:Y:S01]  /*e6b0*/  R2UR UR14, R0 ;  /* 0x00000000000e72ca */ /* 0x001fe200000e0000 */
[----:B------:R-:W-:Y:S01]  /*e6c0*/  ULDC UR17, c[0x0][0x608] ;  /* 0x0001820000117ab9 */ /* 0x000fe20000000800 */
[----:B------:R-:W-:Y:S01]  /*e6d0*/  ULOP3.LUT UR41, URZ, UR15, URZ, 0x33, !UPT ;  /* 0x0000000f3f297292 */ /* 0x000fe2000f8e333f */
[----:B------:R-:W-:Y:S01]  /*e6e0*/  ISETP.NE.AND.EX P0, PT, RZ, UR5, PT, P0 ;  /* 0x00000005ff007c0c */ /* 0x000fe2000bf05300 */
[----:B------:R-:W-:Y:S02]  /*e6f0*/  USHF.R.U64 UR15, UR16, UR17, UR8 ;  /* 0x00000011100f7299 */ /* 0x000fe40008001208 */
[----:B------:R-:W-:Y:S02]  /*e700*/  USHF.R.U32.HI UR8, URZ, UR17, UR8 ;  /* 0x000000113f087299 */ /* 0x000fe40008011608 */
[----:B------:R-:W-:Y:S02]  /*e710*/  UIADD3 UR12, -UR12, URZ, URZ ;  /* 0x0000003f0c0c7290 */ /* 0x000fe4000fffe13f */
[----:B------:R-:W-:Y:S01]  /*e720*/  USHF.R.U64 UR17, UR15, UR21, UR8 ;  /* 0x000000150f117299 */ /* 0x000fe20008001208 */
[----:B------:R-:W-:Y:S01]  /*e730*/  UMOV UR19, 0x1 ;  /* 0x0000000100137882 */ /* 0x000fe20000000000 */
[----:B------:R-:W-:Y:S01]  /*e740*/  ULDC UR13, c[0x0][0x144] ;  /* 0x00005100000d7ab9 */ /* 0x000fe20000000800 */
[----:B------:R-:W-:Y:S01]  /*e750*/  ULDC UR7, c[0x0][0x600] ;  /* 0x0001800000077ab9 */ /* 0x000fe20000000800 */
[----:B------:R-:W-:-:S02]  /*e760*/  USHF.L.U32 UR24, UR19, UR21, URZ ;  /* 0x0000001513187299 */ /* 0x000fc4000800063f */
[----:B------:R-:W-:Y:S02]  /*e770*/  USHF.R.U32.HI UR8, URZ, UR21, UR8 ;  /* 0x000000153f087299 */ /* 0x000fe40008011608 */
[----:B------:R-:W-:Y:S02]  /*e780*/  UIMAD UR21, UR13, UR12, UR6 ;  /* 0x0000000c0d1572a4 */ /* 0x000fe4000f8e0206 */
[----:B------:R-:W-:Y:S02]  /*e790*/  UIADD3 UR20, UR7, -0x1, URZ ;  /* 0xffffffff07147890 */ /* 0x000fe4000fffe03f */
[----:B------:R-:W-:Y:S01]  /*e7a0*/  UIADD3 UR19, -UR14, URZ, URZ ;  /* 0x0000003f0e137290 */ /* 0x000fe2000fffe13f */
[----:B------:R-:W-:Y:S01]  /*e7b0*/  ULDC UR25, c[0x0][0x148] ;  /* 0x0000520000197ab9 */ /* 0x000fe20000000800 */
[----:B------:R-:W-:Y:S01]  /*e7c0*/  ULDC UR22, c[0x0][0x648] ;  /* 0x0001920000167ab9 */ /* 0x000fe20000000800 */
[----:B------:R-:W-:Y:S01]  /*e7d0*/  ULDC UR23, c[0x0][0x638] ;  /* 0x00018e0000177ab9 */ /* 0x000fe20000000800 */
        /* <DEDUP_REMOVED lines=14> */
.L_x_417:
[----:B------:R-:W-:Y:S01]  /*e8c0*/  UISETP.NE.AND UP0, UPT, UR45, URZ, UPT ;  /* 0x0000003f2d00728c */ /* 0x000fe2000bf05270 */
[----:B------:R-:W-:Y:S01]  /*e8d0*/  IMAD.MOV.U32 R0, RZ, RZ, 0x1 ;  /* 0x00000001ff007424 */ /* 0x000fe200078e00ff */
[----:B------:R-:W-:Y:S02]  /*e8e0*/  USHF.R.U64 UR4, UR6, UR22, UR8 ;  /* 0x0000001606047299 */ /* 0x000fe40008001208 */
[----:B------:R-:W-:Y:S02]  /*e8f0*/  ULOP3.LUT UR41, UR15, UR41, URZ, 0xc0, !UPT ;  /* 0x000000290f297292 */ /* 0x000fe4000f8ec03f */
[----:B------:R-:W-:Y:S02]  /*e900*/  UIADD3 UR5, -UR4, URZ, URZ ;  /* 0x0000003f04057290 */ /* 0x000fe4000fffe13f */
[----:B------:R-:W-:Y:S02]  /*e910*/  UIMAD UR41, UR24, UR4, UR41 ;  /* 0x00000004182972a4 */ /* 0x000fe4000f8e0229 */
[----:B------:R-:W-:-:S02]  /*e920*/  ULOP3.LUT UR16, UR16, UR20, URZ, 0xc0, !UPT ;  /* 0x0000001410107292 */ /* 0x000fc4000f8ec03f */
[----:B------:R-:W-:Y:S02]  /*e930*/  @UP0 UIMAD UR21, UR25, UR19, UR18 ;  /* 0x00000013191502a4 */ /* 0x000fe4000f8e0212 */
[----:B------:R-:W-:-:S03]  /*e940*/  UIMAD UR4, UR5, UR23, UR17 ;  /* 0x00000017050472a4 */ /* 0x000fc6000f8e0211 */
[----:B------:R-:W-:Y:S01]  /*e950*/  ULDC UR5, c[0x0][0x610] ;  /* 0x0001840000057ab9 */ /* 0x000fe20000000800 */
[----:B------:R-:W-:Y:S02]  /*e960*/  UIMAD UR4, UR4, UR7, UR16 ;  /* 0x00000007040472a4 */ /* 0x000fe4000f8e0210 */
[----:B------:R-:W-:-:S04]  /*e970*/  UIMAD UR41, UR41, UR5, UR21 ;  /* 0x00000005292972a4 */ /* 0x000fc8000f8e0215 */
[----:B------:R-:W-:Y:S02]  /*e980*/  USEL UR42, UR4, UR41, !UP0 ;  /* 0x00000029042a7287 */ /* 0x000fe4000c000000 */
[----:B------:R-:W-:-:S12]  /*e990*/  USEL UR41, UR41, UR4, !UP0 ;  /* 0x0000000429297287 */ /* 0x000fd8000c000000 */
.L_x_415:
[----:B------:R-:W-:-:S13]  /*e9a0*/  LOP3.LUT P0, RZ, R0, 0xff, RZ, 0xc0, !PT ;  /* 0x000000ff00ff7812 */ /* 0x000fda000780c0ff */
[----:B------:R-:W-:Y:S05]  /*e9b0*/  @P0 BRA `(.L_x_418) ;  /* 0xffffff28006c0947 */ /* 0x000fea000383ffff */
[----:B------:R-:W-:Y:S05]  /*e9c0*/  EXIT ;  /* 0x000000000000794d */ /* 0x000fea0003800000 */
.L_x_7:
[----:B------:R-:W-:Y:S01]  /*e9d0*/  ULDC.64 UR4, c[0x0][0x650] ;  /* 0x0001940000047ab9 */ /* 0x000fe20000000a00 */
[----:B------:R-:W-:Y:S01]  /*e9e0*/  PRMT R0, RZ, 0x7610, R0 ;  /* 0x00007610ff007816 */ /* 0x000fe20000000000 */
[----:B------:R-:W-:Y:S01]  /*e9f0*/  IMAD.MOV.U32 R4, RZ, RZ, -0x1 ;  /* 0xffffffffff047424 */ /* 0x000fe200078e00ff */
[----:B------:R-:W-:Y:S01]  /*ea00*/  ISETP.GE.U32.AND P0, PT, R16, UR4, PT ;  /* 0x0000000410007c0c */ /* 0x000fe2000bf06070 */
[----:B------:R-:W-:Y:S02]  /*ea10*/  IMAD.MOV.U32 R6, RZ, RZ, -0x1 ;  /* 0xffffffffff067424 */ /* 0x000fe400078e00ff */
[----:B------:R-:W-:Y:S01]  /*ea20*/  IMAD.MOV.U32 R8, RZ, RZ, -0x1 ;  /* 0xffffffffff087424 */ /* 0x000fe200078e00ff */
        /* <DEDUP_REMOVED lines=22> */
.L_x_420:
[----:B------:R-:W-:Y:S01]  /*eb90*/  USHF.R.U64 UR4, UR14, UR19, UR15 ;  /* 0x000000130e047299 */ /* 0x000fe2000800120f */
[----:B------:R-:W-:Y:S01]  /*eba0*/  R2UR UR7, R17 ;  /* 0x00000000110772ca */ /* 0x000fe200000e0000 */
[----:B------:R-:W-:Y:S02]  /*ebb0*/  USHF.R.U32.HI UR5, URZ, UR19, UR15 ;  /* 0x000000133f057299 */ /* 0x000fe4000801160f */
[----:B------:R-:W-:Y:S01]  /*ebc0*/  UIADD3 UR13, UP0, URZ, -UR4, URZ ;  /* 0x800000043f0d7290 */ /* 0x000fe2000ff1e03f */
[----:B------:R-:W-:Y:S01]  /*ebd0*/  ULDC.64 UR14, c[0x0][0x620] ;  /* 0x00018800000e7ab9 */ /* 0x000fe20000000a00 */
[----:B------:R-:W-:Y:S02]  /*ebe0*/  UMOV UR6, UR20 ;  /* 0x0000001400067c82 */ /* 0x000fe40008000000 */
[----:B------:R-:W-:Y:S02]  /*ebf0*/  UIADD3.X UR5, URZ, ~UR5, URZ, UP0, !UPT ;  /* 0x800000053f057290 */ /* 0x000fe400087fe43f */
[----:B------:R-:W-:-:S02]  /*ec00*/  UISETP.NE.AND UP1, UPT, UR45, URZ, UPT ;  /* 0x0000003f2d00728c */ /* 0x000fc4000bf25270 */
[----:B------:R-:W-:Y:S02]  /*ec10*/  UIMAD UR5, UR5, UR14, URZ ;  /* 0x0000000e050572a4 */ /* 0x000fe4000f8e023f */
[----:B------:R-:W-:Y:S02]  /*ec20*/  UIMAD.WIDE.U32 UR6, UR13, UR14, UR6 ;  /* 0x0000000e0d0672a5 */ /* 0x000fe4000f8e0006 */
[----:B------:R-:W-:Y:S01]  /*ec30*/  UIMAD UR5, UR13, UR15, UR5 ;  /* 0x0000000f0d0572a4 */ /* 0x000fe2000f8e0205 */
[----:B------:R-:W-:Y:S02]  /*ec40*/  ULDC UR14, c[0x0][0x608] ;  /* 0x00018200000e7ab9 */ /* 0x000fe40000000800 */
[----:B------:R-:W-:Y:S01]  /*ec50*/  ULDC UR13, c[0x0][0x618] ;  /* 0x00018600000d7ab9 */ /* 0x000fe20000000800 */
[----:B------:R-:W-:Y:S01]  /*ec60*/  UIADD3 UR5, UR7, UR5, URZ ;  /* 0x0000000507057290 */ /* 0x000fe2000fffe03f */
[----:B------:R-:W-:Y:S01]  /*ec70*/  ULDC UR22, c[0x0][0x658] ;  /* 0x0001960000167ab9 */ /* 0x000fe20000000800 */
[----:B------:R-:W-:-:S02]  /*ec80*/  @UP1 UIMAD UR8, UR11, UR12, UR10 ;  /* 0x0000000c0b0812a4 */ /* 0x000fc4000f8e020a */
[----:B------:R-:W-:Y:S02]  /*ec90*/  USHF.R.U64 UR17, UR6, UR13, UR5 ;  /* 0x0000000d06117299 */ /* 0x000fe40008001205 */
[----:B------:R-:W-:Y:S01]  /*eca0*/  USHF.R.U32.HI UR5, URZ, UR13, UR5 ;  /* 0x0000000d3f057299 */ /* 0x000fe20008011605 */
[----:B------:R-:W-:Y:S01]  /*ecb0*/  ULDC.64 UR6, c[0x0][0x640] ;  /* 0x0001900000067ab9 */ /* 0x000fe20000000a00 */
[----:B------:R-:W-:Y:S01]  /*ecc0*/  UMOV UR10, 0xffffffff ;  /* 0xffffffff000a7882 */ /* 0x000fe20000000000 */
[----:B------:R-:W-:Y:S01]  /*ecd0*/  ISETP.NE.U32.AND P0, PT, RZ, UR6, PT ;  /* 0x00000006ff007c0c */ /* 0x000fe2000bf05070 */
[----:B------:R-:W-:Y:S02]  /*ece0*/  USHF.R.U64 UR18, UR17, UR14, UR5 ;  /* 0x0000000e11127299 */ /* 0x000fe40008001205 */
[----:B------:R-:W-:Y:S01]  /*ecf0*/  USHF.R.U32.HI UR5, URZ, UR14, UR5 ;  /* 0x0000000e3f057299 */ /* 0x000fe20008011605 */
[----:B------:R-:W-:Y:S01]  /*ed00*/  ISETP.NE.AND.EX P0, PT, RZ, UR7, PT, P0 ;  /* 0x00000007ff007c0c */ /* 0x000fe2000bf05300 */
[----:B------:R-:W-:-:S02]  /*ed10*/  USHF.L.U32 UR11, UR10, UR22, URZ ;  /* 0x000000160a0b7299 */ /* 0x000fc4000800063f */
[----:B------:R-:W-:Y:S01]  /*ed20*/  USHF.R.U64 UR19, UR18, UR22, UR5 ;  /* 0x0000001612137299 */ /* 0x000fe20008001205 */
[----:B------:R-:W-:Y:S01]  /*ed30*/  ULDC UR20, c[0x0][0x600] ;  /* 0x0001800000147ab9 */ /* 0x000fe20000000800 */
[----:B------:R-:W-:Y:S02]  /*ed40*/  USHF.R.U32.HI UR10, URZ, UR22, UR5 ;  /* 0x000000163f0a7299 */ /* 0x000fe40008011605 */
[----:B------:R-:W-:Y:S02]  /*ed50*/  UIADD3 UR21, UR20, -0x1, URZ ;  /* 0xffffffff14157890 */ /* 0x000fe4000fffe03f */
[----:B------:R-:W-:Y:S01]  /*ed60*/  ULOP3.LUT UR26, URZ, UR11, URZ, 0x33, !UPT ;  /* 0x0000000b3f1a7292 */ /* 0x000fe2000f8e333f */
        /* <DEDUP_REMOVED lines=17> */
.L_x_421:
[----:B------:R-:W-:Y:S01]  /*ee80*/  USHF.R.U64 UR6, UR5, UR23, UR10 ;  /* 0x0000001705067299 */ /* 0x000fe2000800120a */
[----:B------:R-:W-:Y:S01]  /*ee90*/  IMAD.MOV.U32 R0, RZ, RZ, 0x1 ;  /* 0x00000001ff007424 */ /* 0x000fe200078e00ff */
[----:B------:R-:W-:Y:S01]  /*eea0*/  USHF.L.U32 UR25, UR25, UR22, URZ ;  /* 0x0000001619197299 */ /* 0x000fe2000800063f */
[----:B------:R-:W-:Y:S01]  /*eeb0*/  IMAD.U32 R8, RZ, RZ, UR4 ;  /* 0x00000004ff087e24 */ /* 0x000fe2000f8e00ff */
[----:B------:R-:W-:Y:S02]  /*eec0*/  ULOP3.LUT UR5, UR18, UR26, URZ, 0xc0, !UPT ;  /* 0x0000001a12057292 */ /* 0x000fe4000f8ec03f */
[----:B------:R-:W-:Y:S02]  /*eed0*/  UIADD3 UR7, -UR6, URZ, URZ ;  /* 0x0000003f06077290 */ /* 0x000fe4000fffe13f */
[----:B------:R-:W-:Y:S02]  /*eee0*/  UIMAD UR6, UR25, UR6, UR5 ;  /* 0x00000006190672a4 */ /* 0x000fe4000f8e0205 */
[----:B------:R-:W-:-:S02]  /*eef0*/  ULOP3.LUT UR17, UR17, UR21, URZ, 0xc0, !UPT ;  /* 0x0000001511117292 */ /* 0x000fc4000f8ec03f */
[----:B------:R-:W-:Y:S02]  /*ef00*/  UIMAD UR5, UR7, UR24, UR19 ;  /* 0x00000018070572a4 */ /* 0x000fe4000f8e0213 */
[----:B------:R-:W-:Y:S01]  /*ef10*/  UISETP.NE.AND UP0, UPT, UR45, URZ, UPT ;  /* 0x0000003f2d00728c */ /* 0x000fe2000bf05270 */
[----:B------:R-:W-:Y:S01]  /*ef20*/  ULDC UR7, c[0x0][0x610] ;  /* 0x0001840000077ab9 */ /* 0x000fe20000000800 */
[----:B------:R-:W-:Y:S02]  /*ef30*/  UIMAD UR5, UR5, UR20, UR17 ;  /* 0x00000014050572a4 */ /* 0x000fe4000f8e0211 */
[----:B------:R-:W-:-:S04]  /*ef40*/  UIMAD UR8, UR6, UR7, UR8 ;  /* 0x00000007060872a4 */ /* 0x000fc8000f8e0208 */
[----:B------:R-:W-:Y:S02]  /*ef50*/  USEL UR6, UR5, UR8, !UP0 ;  /* 0x0000000805067287 */ /* 0x000fe4000c000000 */
[----:B------:R-:W-:-:S04]  /*ef60*/  USEL UR8, UR8, UR5, !UP0 ;  /* 0x0000000508087287 */ /* 0x000fc8000c000000 */
[----:B------:R-:W-:Y:S02]  /*ef70*/  IMAD.U32 R6, RZ, RZ, UR6 ;  /* 0x00000006ff067e24 */ /* 0x000fe4000f8e00ff */
[----:B------:R-:W-:-:S07]  /*ef80*/  IMAD.U32 R4, RZ, RZ, UR8 ;  /* 0x00000008ff047e24 */ /* 0x000fce000f8e00ff */
.L_x_419:
[----:B------:R-:W-:-:S08]  /*ef90*/  NOP ;  /* 0x0000000000007918 */ /* 0x000fd00000000000 */
[----:B------:R-:W0:-:S00]  /*efa0*/  USETMAXREG.DEALLOC.CTAPOOL 0x28 ;  /* 0x00000028000079c8 */ /* 0x000e0000080e0500 */
[----:B------:R-:W-:-:S13]  /*efb0*/  ISETP.NE.AND P0, PT, RZ, UR9, PT ;  /* 0x00000009ff007c0c */ /* 0x000fda000bf05270 */
[----:B------:R-:W-:Y:S05]  /*efc0*/  @P0 EXIT ;  /* 0x000000000000094d */ /* 0x000fea0003800000 */
[----:B0-----:R-:W-:Y:S01]  /*efd0*/  LOP3.LUT P0, RZ, R0, 0xff, RZ, 0xc0, !PT ;  /* 0x000000ff00ff7812 */ /* 0x001fe2000780c0ff */
[----:B------:R-:W-:Y:S01]  /*efe0*/  IMAD.MOV.U32 R10, RZ, RZ, RZ ;  /* 0x000000ffff0a7224 */ /* 0x000fe200078e00ff */
[----:B------:R-:W-:-:S11]  /*eff0*/  MOV R11, 0x1 ;  /* 0x00000001000b7802 */ /* 0x000fd60000000f00 */
[----:B------:R-:W-:Y:S05]  /*f000*/  @!P0 BRA `(.L_x_422) ;  /* 0x0000000c00588947 */ /* 0x000fea0003800000 */
[----:B------:R-:W0:Y:S01]  /*f010*/  S2R R3, SR_CgaCtaId ;  /* 0x0000000000037919 */ /* 0x000e220000008800 */
[----:B------:R-:W-:Y:S01]  /*f020*/  ULDC UR4, c[0x0][0x28c] ;  /* 0x0000a30000047ab9 */ /* 0x000fe20000000800 */
[----:B------:R-:W-:Y:S01]  /*f030*/  ULDC UR5, c[0x0][0x600] ;  /* 0x0001800000057ab9 */ /* 0x000fe20000000800 */
[----:B------:R-:W-:Y:S01]  /*f040*/  UIADD3 UR9, UR4, 0x3f, URZ ;  /* 0x0000003f04097890 */ /* 0x000fe2000fffe03f */
[----:B------:R-:W-:Y:S01]  /*f050*/  BSSY B0, `(.L_x_422) ;  /* 0x00000d1000007945 */ /* 0x000fe20003800000 */
[----:B------:R-:W-:Y:S01]  /*f060*/  ULDC UR7, c[0x0][0x658] ;  /* 0x0001960000077ab9 */ /* 0x000fe20000000800 */
[----:B------:R-:W-:Y:S01]  /*f070*/  UMOV UR10, 0x1 ;  /* 0x00000001000a7882 */ /* 0x000fe20000000000 */
[----:B------:R-:W-:Y:S01]  /*f080*/  UIADD3 UR4, UR5, -0x1, URZ ;  /* 0xffffffff05047890 */ /* 0x000fe2000fffe03f */
[----:B------:R-:W-:Y:S01]  /*f090*/  IMAD.MOV.U32 R0, RZ, RZ, 0x1 ;  /* 0x00000001ff007424 */ /* 0x000fe200078e00ff */
[----:B------:R-:W-:Y:S01]  /*f0a0*/  UMOV UR8, 0xffffffff ;  /* 0xffffffff00087882 */ /* 0x000fe20000000000 */
[----:B------:R-:W-:Y:S01]  /*f0b0*/  USHF.L.U32 UR5, UR10, UR7, URZ ;  /* 0x000000070a057299 */ /* 0x000fe2000800063f */
[----:B------:R-:W-:Y:S01]  /*f0c0*/  IMAD.MOV.U32 R11, RZ, RZ, 0x1 ;  /* 0x00000001ff0b7424 */ /* 0x000fe200078e00ff */
[----:B------:R-:W-:Y:S01]  /*f0d0*/  USHF.R.S32.HI UR10, URZ, 0x1f, UR9 ;  /* 0x0000001f3f0a7899 */ /* 0x000fe20008011409 */
[----:B------:R-:W-:Y:S01]  /*f0e0*/  IMAD.MOV.U32 R10, RZ, RZ, RZ ;  /* 0x000000ffff0a7224 */ /* 0x000fe200078e00ff */
[----:B------:R-:W-:Y:S01]  /*f0f0*/  ULDC UR6, c[0x0][0xc] ;  /* 0x0000030000067ab9 */ /* 0x000fe20000000800 */
[----:B------:R-:W-:-:S02]  /*f100*/  USHF.L.U32 UR11, UR8, UR7, URZ ;  /* 0x00000007080b7299 */ /* 0x000fc4000800063f */
[----:B------:R-:W-:Y:S01]  /*f110*/  ULEA.HI UR10, UR10, UR9, URZ, 0x6 ;  /* 0x000000090a0a7291 */ /* 0x000fe2000f8f303f */
[----:B------:R-:W-:Y:S01]  /*f120*/  ULDC UR7, c[0x0][0x10] ;  /* 0x0000040000077ab9 */ /* 0x000fe20000000800 */
[----:B------:R-:W-:Y:S01]  /*f130*/  ULDC UR8, c[0x0][0x14] ;  /* 0x0000050000087ab9 */ /* 0x000fe20000000800 */
[----:B------:R-:W-:Y:S02]  /*f140*/  UIMAD.WIDE.U32 UR6, UR6, UR7, URZ ;  /* 0x00000007060672a5 */ /* 0x000fe4000f8e003f */
[----:B------:R-:W-:Y:S02]  /*f150*/  USHF.R.S32.HI UR18, URZ, 0x6, UR10 ;  /* 0x000000063f127899 */ /* 0x000fe4000801140a */
[----:B------:R-:W-:Y:S02]  /*f160*/  UIMAD.WIDE.U32 UR22, UR6, UR8, URZ ;  /* 0x00000008061672a5 */ /* 0x000fe4000f8e003f */
[----:B------:R-:W-:Y:S02]  /*f170*/  UIMAD UR13, UR7, UR8, URZ ;  /* 0x00000008070d72a4 */ /* 0x000fe4000f8e023f */
[----:B------:R-:W-:-:S02]  /*f180*/  ULOP3.LUT UR21, UR40, 0x2, URZ, 0xfc, !UPT ;  /* 0x0000000228157892 */ /* 0x000fc4000f8efc3f */
[----:B------:R-:W-:Y:S01]  /*f190*/  ULOP3.LUT UR19, URZ, UR11, URZ, 0x33, !UPT ;  /* 0x0000000b3f137292 */ /* 0x000fe2000f8e333f */
[----:B0-----:R-:W-:Y:S01]  /*f1a0*/  LOP3.LUT R3, R3, 0x1, RZ, 0xc0, !PT ;  /* 0x0000000103037812 */ /* 0x001fe200078ec0ff */
[----:B------:R-:W-:Y:S02]  /*f1b0*/  UIADD3 UR13, UR23, UR13, URZ ;  /* 0x0000000d170d7290 */ /* 0x000fe4000fffe03f */
[----:B------:R-:W-:Y:S01]  /*f1c0*/  UIADD3 UR26, UR18, 0x1, URZ ;  /* 0x00000001121a7890 */ /* 0x000fe2000fffe03f */
[----:B------:R-:W-:-:S11]  /*f1d0*/  ULDC.64 UR24, c[0x0][0x198] ;  /* 0x0000660000187ab9 */ /* 0x000fd60000000a00 */
.L_x_433:
[----:B------:R-:W-:-:S03]  /*f1e0*/  UMOV UR6, 0xffffffff ;  /* 0xffffffff00067882 */ /* 0x000fc60000000000 */
[----:B------:R-:W-:Y:S05]  /*f1f0*/  BRA.DIV UR6, `(.L_x_423) ;  /* 0x0000000e06c87947 */ /* 0x000fea000b800000 */
[----:B------:R-:W-:-:S13]  /*f200*/  ELECT P6, URZ, PT ;  /* 0x00000000003f782f */ /* 0x000fda00038c0000 */
.L_x_444:
[----:B------:R-:W0:Y:S01]  /*f210*/  LDC R5, c[0x0][0x28c] ;  /* 0x0000a300ff057b82 */ /* 0x000e220000000800 */
[----:B------:R-:W-:Y:S01]  /*f220*/  BSSY B1, `(.L_x_424) ;  /* 0x000003b000017945 */ /* 0x000fe20003800000 */
[----:B0-----:R-:W-:-:S13]  /*f230*/  ISETP.LT.OR P6, PT, R5, 0x1, !P6 ;  /* 0x000000010500780c */ /* 0x001fda00077c1670 */
[----:B------:R-:W-:Y:S05]  /*f240*/  @P6 BRA `(.L_x_425) ;  /* 0x0000000000e06947 */ /* 0x000fea0003800000 */
[----:B------:R-:W-:Y:S02]  /*f250*/  IMAD R5, R6, 0x2, R3 ;  /* 0x0000000206057824 */ /* 0x000fe400078e0203 */
[----:B------:R-:W-:Y:S02]  /*f260*/  IMAD.SHL.U32 R12, R4, 0x100, RZ ;  /* 0x00000100040c7824 */ /* 0x000fe400078e00ff */
[----:B------:R-:W-:Y:S02]  /*f270*/  IMAD.MOV.U32 R15, RZ, RZ, RZ ;  /* 0x000000ffff0f7224 */ /* 0x000fe400078e00ff */
[----:B------:R-:W-:Y:S02]  /*f280*/  IMAD.U32 R18, RZ, RZ, UR26 ;  /* 0x0000001aff127e24 */ /* 0x000fe4000f8e00ff */
[----:B------:R-:W-:Y:S02]  /*f290*/  IMAD.MOV.U32 R4, RZ, RZ, R11 ;  /* 0x000000ffff047224 */ /* 0x000fe400078e000b */
[----:B------:R-:W-:-:S02]  /*f2a0*/  IMAD.MOV.U32 R6, RZ, RZ, R10 ;  /* 0x000000ffff067224 */ /* 0x000fc400078e000a */
[----:B------:R-:W-:-:S07]  /*f2b0*/  IMAD R9, R5, 0x60, RZ ;  /* 0x0000006005097824 */ /* 0x000fce00078e02ff */
.L_x_428:
[----:B------:R-:W0:Y:S01]  /*f2c0*/  S2R R14, SR_CgaCtaId ;  /* 0x00000000000e7919 */ /* 0x000e220000008800 */
[----:B------:R-:W-:Y:S02]  /*f2d0*/  MOV R5, 0x400 ;  /* 0x0000040000057802 */ /* 0x000fe40000000f00 */
[----:B------:R-:W-:-:S13]  /*f2e0*/  LOP3.LUT P1, RZ, R2, 0x7f, RZ, 0xc0, !PT ;  /* 0x0000007f02ff7812 */ /* 0x000fda000782c0ff */
[----:B------:R-:W1:Y:S01]  /*f2f0*/  @!P1 LDC R7, c[0x0][0x500] ;  /* 0x00014000ff079b82 */ /* 0x000e620000000800 */
[----:B0-----:R-:W-:Y:S02]  /*f300*/  LEA R13, R14, R5, 0x18 ;  /* 0x000000050e0d7211 */ /* 0x001fe400078ec0ff */
[----:B------:R-:W-:-:S03]  /*f310*/  SHF.L.U32 R5, R4, 0x1f, RZ ;  /* 0x0000001f04057819 */ /* 0x000fc600000006ff */
[----:B------:R-:W-:-:S04]  /*f320*/  IMAD R14, R6, 0x8, R13 ;  /* 0x00000008060e7824 */ /* 0x000fc800078e020d */
[----:B------:R-:W0:Y:S02]  /*f330*/  SYNCS.PHASECHK.TRANS64.TRYWAIT P0, [R14+URZ+0x20], R5 ;  /* 0x000020050e0075a7 */ /* 0x000e24000800017f */
[----:B01----:R-:W-:Y:S05]  /*f340*/  @!P0 BRA `(.L_x_426) ;  /* 0x0000000c00948947 */ /* 0x003fea0003800000 */
.L_x_445:
[----:B------:R-:W-:Y:S01]  /*f350*/  UPRMT UR6, UR21, 0x9910, URZ ;  /* 0x0000991015067896 */ /* 0x000fe2000800003f */
[----:B------:R1:W-:Y:S03]  /*f360*/  @!P1 SYNCS.ARRIVE.TRANS64 RZ, [R14+URZ], R7 ;  /* 0x000000070eff99a7 */ /* 0x0003e6000800003f */
[----:B------:R-:W-:-:S06]  /*f370*/  UISETP.NE.AND UP0, UPT, UR6, 0x2, UPT ;  /* 0x000000020600788c */ /* 0x000fcc000bf05270 */
[----:B------:R-:W-:-:S13]  /*f380*/  PLOP3.LUT P0, PT, PT, PT, UP0, 0x80, 0x0 ;  /* 0x000000000000781c */ /* 0x000fda0003f0f008 */
[----:B-1----:R-:W-:Y:S05]  /*f390*/  @P0 BRA `(.L_x_427) ;  /* 0x0000000000040947 */ /* 0x002fea0003800000 */
[----:B------:R-:W-:Y:S01]  /*f3a0*/  BPT.TRAP 0x1 ;  /* 0x000000040000795c */ /* 0x000fe20000300000 */
.L_x_427:
[----:B0-----:R-:W-:Y:S01]  /*f3b0*/  IMAD R5, R6, 0x2, R3 ;  /* 0x0000000206057824 */ /* 0x001fe200078e0203 */
[----:B------:R-:W-:Y:S01]  /*f3c0*/  R2UR UR9, R14 ;  /* 0x000000000e0972ca */ /* 0x000fe200000e0000 */
[--C-:B------:R-:W-:Y:S01]  /*f3d0*/  IMAD R7, R6, 0x8000, R13.reuse ;  /* 0x0000800006077824 */ /* 0x100fe200078e020d */
[----:B------:R-:W-:Y:S01]  /*f3e0*/  UIADD3 UR6, UP0, UR24, 0xf0, URZ ;  /* 0x000000f018067890 */ /* 0x000fe2000ff1e03f */
[----:B------:R-:W-:Y:S01]  /*f3f0*/  IMAD R5, R5, 0x1800, RZ ;  /* 0x0000180005057824 */ /* 0x000fe200078e02ff */
[----:B------:R-:W-:Y:S01]  /*f400*/  R2UR UR11, R12 ;  /* 0x000000000c0b72ca */ /* 0x000fe200000e0000 */
[----:B------:R-:W-:Y:S01]  /*f410*/  VIADD R18, R18, 0xffffffff ;  /* 0xffffffff12127836 */ /* 0x000fe20000000000 */
[----:B------:R-:W-:Y:S01]  /*f420*/  R2UR UR7, R7 ;  /* 0x00000000070772ca */ /* 0x000fe200000e0000 */
[----:B------:R-:W-:Y:S01]  /*f430*/  IMAD R5, R5, 0x2, R13 ;  /* 0x0000000205057824 */ /* 0x000fe200078e020d */
[----:B------:R-:W-:Y:S01]  /*f440*/  R2UR UR10, R15 ;  /* 0x000000000f0a72ca */ /* 0x000fe200000e0000 */
[----:B------:R-:W-:Y:S01]  /*f450*/  UIADD3 UR28, UP1, UR24, 0x1f0, URZ ;  /* 0x000001f0181c7890 */ /* 0x000fe2000ff3e03f */
[----:B------:R-:W-:Y:S01]  /*f460*/  R2UR UR12, R8 ;  /* 0x00000000080c72ca */ /* 0x000fe200000e0000 */
[----:B------:R-:W-:Y:S01]  /*f470*/  VIADD R6, R6, 0x1 ;  /* 0x0000000106067836 */ /* 0x000fe20000000000 */
[----:B------:R-:W-:Y:S01]  /*f480*/  R2UR UR8, R5 ;  /* 0x00000000050872ca */ /* 0x000fe200000e0000 */
[----:B------:R-:W-:Y:S01]  /*f490*/  UIADD3.X UR29, URZ, UR25, URZ, UP1, !UPT ;  /* 0x000000193f1d7290 */ /* 0x000fe20008ffe43f */
[----:B------:R-:W-:Y:S01]  /*f4a0*/  R2UR UR20, R9 ;  /* 0x00000000091472ca */ /* 0x000fe200000e0000 */
[----:B------:R-:W-:Y:S01]  /*f4b0*/  UMOV UR14, 0x0 ;  /* 0x00000000000e7882 */ /* 0x000fe20000000000 */
[----:B------:R-:W-:Y:S01]  /*f4c0*/  ISETP.GT.AND P1, PT, R18, 0x1, PT ;  /* 0x000000011200780c */ /* 0x000fe20003f24270 */
[----:B------:R-:W-:Y:S01]  /*f4d0*/  UMOV UR15, 0x10000000 ;  /* 0x10000000000f7882 */ /* 0x000fe20000000000 */
[C---:B------:R-:W-:Y:S01]  /*f4e0*/  ISETP.NE.AND P0, PT, R6.reuse, 0x4, PT ;  /* 0x000000040600780c */ /* 0x040fe20003f05270 */
[----:B------:R-:W-:Y:S01]  /*f4f0*/  UIADD3 UR16, UR7, 0x100, URZ ;  /* 0x0000010007107890 */ /* 0x000fe2000fffe03f */
[----:B------:R-:W-:Y:S01]  /*f500*/  IADD3 R15, R15, 0x40, RZ ;  /* 0x000000400f0f7810 */ /* 0x000fe20007ffe0ff */
[----:B------:R-:W-:Y:S01]  /*f510*/  UIADD3.X UR7, URZ, UR25, URZ, UP0, !UPT ;  /* 0x000000193f077290 */ /* 0x000fe200087fe43f */
[----:B------:R-:W-:Y:S01]  /*f520*/  SEL R5, RZ, 0x1, P0 ;  /* 0x00000001ff057807 */ /* 0x000fe20000000000 */
[----:B------:R-:W-:Y:S01]  /*f530*/  UMOV UR27, 0x30000 ;  /* 0x00030000001b7882 */ /* 0x000fe20000000000 */
[----:B------:R-:W-:Y:S01]  /*f540*/  SEL R6, R6, RZ, P0 ;  /* 0x000000ff06067207 */ /* 0x000fe20000000000 */
[----:B------:R-:W-:Y:S01]  /*f550*/  UIADD3 UR17, UR8, 0x20100, URZ ;  /* 0x0002010008117890 */ /* 0x000fe2000fffe03f */
[----:B------:R-:W-:-:S02]  /*f560*/  LOP3.LUT R4, R4, R5, RZ, 0x3c, !PT ;  /* 0x0000000504047212 */ /* 0x000fc400078e3cff */
[----:B------:R-:W-:Y:S02]  /*f570*/  UMOV UR8, UR16 ;  /* 0x0000001000087c82 */ /* 0x000fe40008000000 */
[----:B------:R0:W-:Y:S02]  /*f580*/  UTMALDG.3D [UR8], [UR6], desc[UR14] ;  /* 0x00000e08060075b4 */ /* 0x0001e40008011000 */
[----:B0-----:R-:W-:Y:S01]  /*f590*/  UMOV UR8, UR17 ;  /* 0x0000001100087c82 */ /* 0x001fe20008000000 */
[----:B------:R-:W-:Y:S02]  /*f5a0*/  UMOV UR11, UR20 ;  /* 0x00000014000b7c82 */ /* 0x000fe40008000000 */
[----:B------:R0:W-:Y:S02]  /*f5b0*/  UTMALDG.3D.MULTICAST [UR8], [UR28], UR27, desc[UR14] ;  /* 0x00000e081c0073b4 */ /* 0x0001e4000801181b */
[----:B0-----:R-:W-:Y:S05]  /*f5c0*/  @P1 BRA `(.L_x_428) ;  /* 0xfffffffc003c1947 */ /* 0x001fea000383ffff */
.L_x_425:
[----:B------:R-:W-:Y:S05]  /*f5d0*/  BSYNC B1 ;  /* 0x0000000000017941 */ /* 0x000fea0003800000 */
.L_x_424:
[----:B------:R-:W-:Y:S01]  /*f5e0*/  LOP3.LUT P2, RZ, R0, 0xff, RZ, 0xc0, !PT ;  /* 0x000000ff00ff7812 */ /* 0x000fe2000784c0ff */
[----:B------:R-:W-:Y:S01]  /*f5f0*/  VIADD R10, R10, UR18 ;  /* 0x000000120a0a7c36 */ /* 0x000fe20008000000 */
[----:B------:R-:W-:Y:S01]  /*f600*/  ULDC.64 UR6, c[0x0][0x650] ;  /* 0x0001940000067ab9 */ /* 0x000fe20000000a00 */
[----:B------:R-:W-:Y:S01]  /*f610*/  IMAD.U32 R6, RZ, RZ, UR18 ;  /* 0x00000012ff067e24 */ /* 0x000fe2000f8e00ff */
[----:B------:R-:W-:Y:S01]  /*f620*/  BSSY B1, `(.L_x_429) ;  /* 0x0000071000017945 */ /* 0x000fe20003800000 */
[----:B------:R-:W-:Y:S01]  /*f630*/  IMAD.MOV.U32 R8, RZ, RZ, -0x1 ;  /* 0xffffffffff087424 */ /* 0x000fe200078e00ff */
[----:B------:R-:W-:Y:S02]  /*f640*/  SHF.R.U32.HI R0, RZ, 0x2, R10 ;  /* 0x00000002ff007819 */ /* 0x000fe4000001160a */
[----:B------:R-:W-:Y:S02]  /*f650*/  ISETP.GT.U32.AND P0, PT, R10, 0x3, PT ;  /* 0x000000030a00780c */ /* 0x000fe40003f04070 */
[----:B------:R-:W-:-:S02]  /*f660*/  LOP3.LUT R0, R0, 0x1, RZ, 0xc0, !PT ;  /* 0x0000000100007812 */ /* 0x000fc400078ec0ff */
[----:B------:R-:W-:Y:S01]  /*f670*/  ISETP.LT.U32.AND P0, PT, R6, 0x4, P0 ;  /* 0x000000040600780c */ /* 0x000fe20000701070 */
[----:B------:R-:W0:Y:S01]  /*f680*/  @P2 S2R R5, SR_CgaCtaId ;  /* 0x0000000000052919 */ /* 0x000e220000008800 */
[----:B------:R-:W-:Y:S01]  /*f690*/  @P2 MOV R4, 0x400 ;  /* 0x0000040000042802 */ /* 0x000fe20000000f00 */
[----:B------:R-:W-:Y:S01]  /*f6a0*/  IMAD.MOV.U32 R6, RZ, RZ, -0x1 ;  /* 0xffffffffff067424 */ /* 0x000fe200078e00ff */
[----:B------:R-:W-:Y:S01]  /*f6b0*/  ISETP.NE.U32.AND P1, PT, R0, 0x1, PT ;  /* 0x000000010000780c */ /* 0x000fe20003f25070 */
[----:B------:R-:W-:Y:S01]  /*f6c0*/  IMAD.U32 R0, RZ, RZ, UR18 ;  /* 0x00000012ff007e24 */ /* 0x000fe2000f8e00ff */
[----:B------:R-:W-:-:S04]  /*f6d0*/  LOP3.LUT R10, R10, 0x3, RZ, 0xc0, !PT ;  /* 0x000000030a0a7812 */ /* 0x000fc800078ec0ff */
[----:B------:R-:W-:Y:S02]  /*f6e0*/  ISETP.GT.U32.AND P1, PT, R0, 0x3, !P1 ;  /* 0x000000030000780c */ /* 0x000fe40004f24070 */
[----:B------:R-:W-:Y:S02]  /*f6f0*/  SEL R0, RZ, 0x1, !P0 ;  /* 0x00000001ff007807 */ /* 0x000fe40004000000 */
[----:B0-----:R-:W-:Y:S02]  /*f700*/  @P2 LEA R4, R5, R4, 0x18 ;  /* 0x0000000405042211 */ /* 0x001fe400078ec0ff */
[----:B------:R-:W-:Y:S02]  /*f710*/  PRMT R5, RZ, 0x7610, R5 ;  /* 0x00007610ff057816 */ /* 0x000fe40000000005 */
[----:B------:R0:W-:Y:S01]  /*f720*/  @P2 SYNCS.ARRIVE.TRANS64.A1T0 RZ, [R4+URZ+0x58], RZ ;  /* 0x000058ff04ff29a7 */ /* 0x0001e2000810003f */
[----:B------:R-:W-:-:S04]  /*f730*/  IADD3 R16, P2, R16, UR22, RZ ;  /* 0x0000001610107c10 */ /* 0x000fc8000ff5e0ff */
[----:B------:R-:W-:Y:S02]  /*f740*/  IADD3.X R17, R17, UR13, RZ, P2, !PT ;  /* 0x0000000d11117c10 */ /* 0x000fe400097fe4ff */
[----:B------:R-:W-:Y:S02]  /*f750*/  ISETP.GE.U32.AND P2, PT, R16, UR6, PT ;  /* 0x0000000610007c0c */ /* 0x000fe4000bf46070 */
[----:B0-----:R-:W-:Y:S02]  /*f760*/  SEL R4, RZ, 0x1, !P1 ;  /* 0x00000001ff047807 */ /* 0x001fe40004800000 */
[----:B------:R-:W-:Y:S02]  /*f770*/  ISETP.GE.U32.AND.EX P0, PT, R17, UR7, PT, P2 ;  /* 0x0000000711007c0c */ /* 0x000fe4000bf06120 */
[--C-:B------:R-:W-:Y:S01]  /*f780*/  LOP3.LUT R11, R4, R11, R0.reuse, 0x96, !PT ;  /* 0x0000000b040b7212 */ /* 0x100fe200078e9600 */
[----:B------:R-:W-:Y:S01]  /*f790*/  IMAD.MOV.U32 R4, RZ, RZ, -0x1 ;  /* 0xffffffffff047424 */ /* 0x000fe200078e00ff */
[----:B------:R-:W-:-:S09]  /*f7a0*/  PRMT R0, RZ, 0x7610, R0 ;  /* 0x00007610ff007816 */ /* 0x000fd20000000000 */
[----:B------:R-:W-:Y:S05]  /*f7b0*/  @P0 BRA `(.L_x_430) ;  /* 0x00000004005c0947 */ /* 0x000fea0003800000 */
[----:B------:R-:W-:Y:S01]  /*f7c0*/  ULDC.64 UR6, c[0x0][0x628] ;  /* 0x00018a0000067ab9 */ /* 0x000fe20000000a00 */
[----:B------:R-:W0:Y:S01]  /*f7d0*/  S2R R13, SR_CTAID.X ;  /* 0x00000000000d7919 */ /* 0x000e220000002500 */
[----:B------:R-:W-:Y:S01]  /*f7e0*/  ISETP.NE.U32.AND P0, PT, RZ, UR6, PT ;  /* 0x00000006ff007c0c */ /* 0x000fe2000bf05070 */
[----:B------:R-:W-:Y:S01]  /*f7f0*/  ULDC UR9, c[0x0][0x630] ;  /* 0x00018c0000097ab9 */ /* 0x000fe20000000800 */
[----:B------:R-:W-:Y:S01]  /*f800*/  IMAD.MOV.U32 R4, RZ, RZ, R16 ;  /* 0x000000ffff047224 */ /* 0x000fe200078e0010 */
[----:B------:R-:W1:Y:S01]  /*f810*/  S2R R12, SR_CTAID.Y ;  /* 0x00000000000c7919 */ /* 0x000e620000002600 */
[----:B------:R-:W-:Y:S01]  /*f820*/  ISETP.NE.AND.EX P0, PT, RZ, UR7, PT, P0 ;  /* 0x00000007ff007c0c */ /* 0x000fe2000bf05300 */
[----:B------:R-:W-:-:S12]  /*f830*/  IMAD.MOV.U32 R5, RZ, RZ, R17 ;  /* 0x000000ffff057224 */ /* 0x000fd800078e0011 */
[----:B------:R-:W-:Y:S05]  /*f840*/  @!P0 BRA `(.L_x_431) ;  /* 0x0000000000288947 */ /* 0x000fea0003800000 */
[----:B------:R-:W-:Y:S02]  /*f850*/  ULDC UR8, c[0x0][0x634] ;  /* 0x00018d0000087ab9 */ /* 0x000fe40000000800 */
[----:B------:R-:W-:-:S05]  /*f860*/  IADD3 R9, P0, R16, UR8, RZ ;  /* 0x0000000810097c10 */ /* 0x000fca000ff1e0ff */
[----:B------:R-:W-:-:S04]  /*f870*/  IMAD.X R15, RZ, RZ, R17, P0 ;  /* 0x000000ffff0f7224 */ /* 0x000fc800000e0611 */
[----:B------:R-:W-:-:S04]  /*f880*/  IMAD.WIDE.U32 R6, R15, UR6, RZ ;  /* 0x000000060f067c25 */ /* 0x000fc8000f8e00ff */
[----:B------:R-:W-:-:S04]  /*f890*/  IMAD.WIDE.U32 R6, P0, R9, UR7, R6 ;  /* 0x0000000709067c25 */ /* 0x000fc8000f800006 */
[----:B------:R-:W-:-:S04]  /*f8a0*/  IMAD.WIDE.U32 R8, R9, UR6, RZ ;  /* 0x0000000609087c25 */ /* 0x000fc8000f8e00ff */
[----:B------:R-:W-:Y:S01]  /*f8b0*/  IMAD.X R5, RZ, RZ, RZ, P0 ;  /* 0x000000ffff057224 */ /* 0x000fe200000e06ff */
[----:B------:R-:W-:Y:S01]  /*f8c0*/  IADD3 RZ, P0, R9, R6, RZ ;  /* 0x0000000609ff7210 */ /* 0x000fe20007f1e0ff */
[----:B------:R-:W-:-:S04]  /*f8d0*/  IMAD.MOV.U32 R4, RZ, RZ, R7 ;  /* 0x000000ffff047224 */ /* 0x000fc800078e0007 */
[----:B------:R-:W-:-:S08]  /*f8e0*/  IMAD.WIDE.U32.X R4, R15, UR7, R4, P0 ;  /* 0x000000070f047c25 */ /* 0x000fd000080e0404 */
.L_x_431:
[--C-:B------:R-:W-:Y:S01]  /*f8f0*/  SHF.R.U64 R8, R4, UR9, R5.reuse ;  /* 0x0000000904087c19 */ /* 0x100fe20008001205 */
[----:B------:R-:W-:Y:S01]  /*f900*/  ULDC.64 UR6, c[0x0][0x620] ;  /* 0x0001880000067ab9 */ /* 0x000fe20000000a00 */
[----:B------:R-:W-:Y:S01]  /*f910*/  SHF.R.U32.HI R4, RZ, UR9, R5 ;  /* 0x00000009ff047c19 */ /* 0x000fe20008011605 */
[----:B------:R-:W2:Y:S01]  /*f920*/  LDC R20, c[0x0][0x144] ;  /* 0x00005100ff147b82 */ /* 0x000ea20000000800 */
[----:B------:R-:W-:Y:S01]  /*f930*/  IADD3 R7, P0, RZ, -R8, RZ ;  /* 0x80000008ff077210 */ /* 0x000fe20007f1e0ff */
[----:B------:R-:W-:Y:S01]  /*f940*/  ULDC.64 UR10, c[0x0][0x640] ;  /* 0x00019000000a7ab9 */ /* 0x000fe20000000a00 */
[----:B------:R-:W-:Y:S01]  /*f950*/  ULDC UR8, c[0x0][0x608] ;  /* 0x0001820000087ab9 */ /* 0x000fe20000000800 */
[----:B------:R-:W-:Y:S02]  /*f960*/  UISETP.NE.AND UP0, UPT, UR45, URZ, UPT ;  /* 0x0000003f2d00728c */ /* 0x000fe4000bf05270 */
[----:B------:R-:W-:Y:S01]  /*f970*/  IMAD.X R4, RZ, RZ, ~R4, P0 ;  /* 0x000000ffff047224 */ /* 0x000fe200000e0e04 */
[----:B------:R-:W-:Y:S01]  /*f980*/  ISETP.NE.U32.AND P0, PT, RZ, UR10, PT ;  /* 0x0000000aff007c0c */ /* 0x000fe2000bf05070 */
[----:B------:R-:W3:Y:S02]  /*f990*/  LDC R15, c[0x0][0x148] ;  /* 0x00005200ff0f7b82 */ /* 0x000ee40000000800 */
[----:B------:R-:W-:Y:S01]  /*f9a0*/  IMAD R6, R4, UR6, RZ ;  /* 0x0000000604067c24 */ /* 0x000fe2000f8e02ff */
[----:B------:R-:W-:Y:S01]  /*f9b0*/  ISETP.NE.AND.EX P0, PT, RZ, UR11, PT, P0 ;  /* 0x0000000bff007c0c */ /* 0x000fe2000bf05300 */
[----:B------:R-:W-:Y:S01]  /*f9c0*/  IMAD.WIDE.U32 R4, R7, UR6, R16 ;  /* 0x0000000607047c25 */ /* 0x000fe2000f8e0010 */
[----:B------:R-:W-:Y:S01]  /*f9d0*/  ULDC UR6, c[0x0][0x150] ;  /* 0x0000540000067ab9 */ /* 0x000fe20000000800 */
[----:B------:R-:W-:-:S02]  /*f9e0*/  PLOP3.LUT P2, PT, PT, PT, UP0, 0x80, 0x0 ;  /* 0x000000000000781c */ /* 0x000fc40003f4f008 */
[----:B------:R-:W-:Y:S01]  /*f9f0*/  IMAD R7, R7, UR7, R6 ;  /* 0x0000000707077c24 */ /* 0x000fe2000f8e0206 */
[----:B0-----:R-:W-:Y:S01]  /*fa00*/  I2FP.F32.U32 R6, R13 ;  /* 0x0000000d00067245 */ /* 0x001fe20000201000 */
[----:B------:R-:W-:Y:S02]  /*fa10*/  ULDC UR7, c[0x0][0x154] ;  /* 0x0000550000077ab9 */ /* 0x000fe40000000800 */
[----:B------:R-:W-:Y:S02]  /*fa20*/  IMAD.IADD R5, R5, 0x1, R7 ;  /* 0x0000000105057824 */ /* 0x000fe400078e0207 */
[----:B------:R-:W-:Y:S01]  /*fa30*/  FMUL R6, R6, UR6 ;  /* 0x0000000606067c20 */ /* 0x000fe20008400000 */
[----:B------:R-:W-:Y:S02]  /*fa40*/  ULDC UR6, c[0x0][0x618] ;  /* 0x0001860000067ab9 */ /* 0x000fe40000000800 */
[--C-:B------:R-:W-:Y:S02]  /*fa50*/  SHF.R.U64 R9, R4, UR6, R5.reuse ;  /* 0x0000000604097c19 */ /* 0x100fe40008001205 */
[----:B-1----:R-:W-:Y:S01]  /*fa60*/  I2FP.F32.U32 R4, R12 ;  /* 0x0000000c00047245 */ /* 0x002fe20000201000 */
[----:B------:R-:W0:Y:S04]  /*fa70*/  F2I.U32.TRUNC.NTZ R6, R6 ;  /* 0x0000000600067305 */ /* 0x000e28000020f000 */
[----:B------:R-:W-:Y:S01]  /*fa80*/  FMUL R7, R4, UR7 ;  /* 0x0000000704077c20 */ /* 0x000fe20008400000 */
[----:B------:R-:W-:Y:S01]  /*fa90*/  SHF.R.U32.HI R4, RZ, UR6, R5 ;  /* 0x00000006ff047c19 */ /* 0x000fe20008011605 */
[----:B------:R-:W-:-:S02]  /*faa0*/  ULDC UR6, c[0x0][0x658] ;  /* 0x0001960000067ab9 */ /* 0x000fc40000000800 */
[----:B------:R1:W4:Y:S01]  /*fab0*/  F2I.U32.TRUNC.NTZ R19, R7 ;  /* 0x0000000700137305 */ /* 0x000322000020f000 */
[--C-:B------:R-:W-:Y:S02]  /*fac0*/  SHF.R.U64 R18, R9, UR8, R4.reuse ;  /* 0x0000000809127c19 */ /* 0x100fe40008001204 */
[----:B------:R-:W-:Y:S01]  /*fad0*/  SHF.R.U32.HI R5, RZ, UR8, R4 ;  /* 0x00000008ff057c19 */ /* 0x000fe20008011604 */
[----:B0-----:R-:W-:-:S03]  /*fae0*/  IMAD.MOV R4, RZ, RZ, -R6 ;  /* 0x000000ffff047224 */ /* 0x001fc600078e0a06 */
[--C-:B------:R-:W-:Y:S02]  /*faf0*/  SHF.R.U64 R14, R18, UR6, R5.reuse ;  /* 0x00000006120e7c19 */ /* 0x100fe40008001205 */
[----:B------:R-:W-:Y:S01]  /*fb00*/  SHF.R.U32.HI R6, RZ, UR6, R5 ;  /* 0x00000006ff067c19 */ /* 0x000fe20008011605 */
[----:B--2---:R-:W-:Y:S02]  /*fb10*/  IMAD R21, R20, R4, R13 ;  /* 0x0000000414157224 */ /* 0x004fe400078e020d */
[----:B------:R-:W-:Y:S02]  /*fb20*/  IMAD.MOV.U32 R4, RZ, RZ, R14 ;  /* 0x000000ffff047224 */ /* 0x000fe400078e000e */
[----:B------:R-:W-:Y:S01]  /*fb30*/  IMAD.MOV.U32 R5, RZ, RZ, R6 ;  /* 0x000000ffff057224 */ /* 0x000fe200078e0006 */
[----:B-1--4-:R-:W-:Y:S06]  /*fb40*/  @!P0 BRA `(.L_x_432) ;  /* 0x0000000000288947 */ /* 0x012fec0003800000 */
[----:B------:R-:W-:Y:S02]  /*fb50*/  ULDC UR6, c[0x0][0x64c] ;  /* 0x0001930000067ab9 */ /* 0x000fe40000000800 */
[----:B------:R-:W-:-:S04]  /*fb60*/  IADD3 R5, P0, R14, UR6, RZ ;  /* 0x000000060e057c10 */ /* 0x000fc8000ff1e0ff */
[----:B------:R-:W-:-:S05]  /*fb70*/  IADD3.X R13, RZ, R6, RZ, P0, !PT ;  /* 0x00000006ff0d7210 */ /* 0x000fca00007fe4ff */
[----:B------:R-:W-:-:S04]  /*fb80*/  IMAD.WIDE.U32 R6, R13, UR10, RZ ;  /* 0x0000000a0d067c25 */ /* 0x000fc8000f8e00ff */
[----:B------:R-:W-:-:S04]  /*fb90*/  IMAD.WIDE.U32 R6, P0, R5, UR11, R6 ;  /* 0x0000000b05067c25 */ /* 0x000fc8000f800006 */
[----:B------:R-:W-:-:S04]  /*fba0*/  IMAD.WIDE.U32 R4, R5, UR10, RZ ;  /* 0x0000000a05047c25 */ /* 0x000fc8000f8e00ff */
[----:B------:R-:W-:Y:S01]  /*fbb0*/  IMAD.MOV.U32 R4, RZ, RZ, R7 ;  /* 0x000000ffff047224 */ /* 0x000fe200078e0007 */
[----:B------:R-:W-:Y:S01]  /*fbc0*/  IADD3 RZ, P1, R5, R6, RZ ;  /* 0x0000000605ff7210 */ /* 0x000fe20007f3e0ff */
[----:B------:R-:W-:-:S04]  /*fbd0*/  IMAD.X R5, RZ, RZ, RZ, P0 ;  /* 0x000000ffff057224 */ /* 0x000fc800000e06ff */
[----:B------:R-:W-:-:S08]  /*fbe0*/  IMAD.WIDE.U32.X R4, R13, UR11, R4, P1 ;  /* 0x0000000b0d047c25 */ /* 0x000fd000088e0404 */
.L_x_432:
[----:B------:R-:W-:Y:S01]  /*fbf0*/  ULDC UR6, c[0x0][0x648] ;  /* 0x0001920000067ab9 */ /* 0x000fe20000000800 */
[----:B------:R-:W-:Y:S01]  /*fc00*/  LOP3.LUT R18, R18, UR19, RZ, 0xc0, !PT ;  /* 0x0000001312127c12 */ /* 0x000fe2000f8ec0ff */
[----:B------:R-:W-:Y:S01]  /*fc10*/  IMAD.MOV R19, RZ, RZ, -R19 ;  /* 0x000000ffff137224 */ /* 0x000fe200078e0a13 */
[----:B------:R-:W-:Y:S01]  /*fc20*/  SHF.R.U64 R5, R4, UR6, R5 ;  /* 0x0000000604057c19 */ /* 0x000fe20008001205 */
[----:B------:R-:W-:Y:S01]  /*fc30*/  ULDC UR6, c[0x0][0x638] ;  /* 0x00018e0000067ab9 */ /* 0x000fe20000000800 */
[----:B------:R-:W-:Y:S01]  /*fc40*/  UISETP.NE.AND UP0, UPT, UR45, URZ, UPT ;  /* 0x0000003f2d00728c */ /* 0x000fe2000bf05270 */
[----:B------:R-:W-:Y:S01]  /*fc50*/  LOP3.LUT R9, R9, UR4, RZ, 0xc0, !PT ;  /* 0x0000000409097c12 */ /* 0x000fe2000f8ec0ff */
[----:B---3--:R-:W-:Y:S01]  /*fc60*/  @P2 IMAD R21, R15, R19, R12 ;  /* 0x000000130f152224 */ /* 0x008fe200078e020c */
[----:B------:R-:W-:Y:S01]  /*fc70*/  ULDC UR7, c[0x0][0x610] ;  /* 0x0001840000077ab9 */ /* 0x000fe20000000800 */
[----:B------:R-:W-:Y:S02]  /*fc80*/  IMAD.MOV R7, RZ, RZ, -R5 ;  /* 0x000000ffff077224 */ /* 0x000fe400078e0a05 */
[----:B------:R-:W-:Y:S01]  /*fc90*/  IMAD R4, R5, UR5, R18 ;  /* 0x0000000505047c24 */ /* 0x000fe2000f8e0212 */
[----:B------:R-:W-:Y:S01]  /*fca0*/  PLOP3.LUT P0, PT, PT, PT, UP0, 0x40, 0x0 ;  /* 0x000000000000781c */ /* 0x000fe20003f0e808 */
[----:B------:R-:W-:Y:S01]  /*fcb0*/  IMAD R14, R7, UR6, R14 ;  /* 0x00000006070e7c24 */ /* 0x000fe2000f8e020e */
[----:B------:R-:W-:Y:S01]  /*fcc0*/  ULDC UR6, c[0x0][0x600] ;  /* 0x0001800000067ab9 */ /* 0x000fe20000000800 */
[----:B------:R-:W-:Y:S01]  /*fcd0*/  IMAD R4, R4, UR7, R21 ;  /* 0x0000000704047c24 */ /* 0x000fe2000f8e0215 */
[----:B------:R-:W-:Y:S01]  /*fce0*/  PLOP3.LUT P1, PT, PT, PT, UP0, 0x40, 0x0 ;  /* 0x000000000000781c */ /* 0x000fe20003f2e808 */
[----:B------:R-:W-:-:S02]  /*fcf0*/  IMAD R7, R14, UR6, R9 ;  /* 0x000000060e077c24 */ /* 0x000fc4000f8e0209 */
[----:B------:R-:W-:-:S03]  /*fd00*/  IMAD.MOV.U32 R5, RZ, RZ, 0x1 ;  /* 0x00000001ff057424 */ /* 0x000fc600078e00ff */
[----:B------:R-:W-:Y:S02]  /*fd10*/  SEL R6, R7, R4, P0 ;  /* 0x0000000407067207 */ /* 0x000fe40000000000 */
[----:B------:R-:W-:-:S07]  /*fd20*/  SEL R4, R4, R7, P1 ;  /* 0x0000000704047207 */ /* 0x000fce0000800000 */
.L_x_430:
[----:B------:R-:W-:Y:S05]  /*fd30*/  BSYNC B1 ;  /* 0x0000000000017941 */ /* 0x000fea0003800000 */
.L_x_429:
[----:B------:R-:W-:-:S13]  /*fd40*/  LOP3.LUT P0, RZ, R5, 0xff, RZ, 0xc0, !PT ;  /* 0x000000ff05ff7812 */ /* 0x000fda000780c0ff */
[----:B------:R-:W-:Y:S05]  /*fd50*/  @P0 BRA `(.L_x_433) ;  /* 0xfffffff400200947 */ /* 0x000fea000383ffff */
[----:B------:R-:W-:Y:S05]  /*fd60*/  BSYNC B0 ;  /* 0x0000000000007941 */ /* 0x000fea0003800000 */
.L_x_422:
[----:B------:R-:W-:-:S03]  /*fd70*/  UMOV UR6, 0xffffffff ;  /* 0xffffffff00067882 */ /* 0x000fc60000000000 */
[----:B------:R-:W-:Y:S05]  /*fd80*/  BRA.DIV UR6, `(.L_x_434) ;  /* 0x0000000606187947 */ /* 0x000fea000b800000 */
[----:B------:R-:W-:-:S13]  /*fd90*/  ELECT P6, URZ, PT ;  /* 0x00000000003f782f */ /* 0x000fda00038c0000 */
.L_x_448:
[----:B------:R-:W-:Y:S04]  /*fda0*/  BSSY B0, `(.L_x_435) ;  /* 0x000002c000007945 */ /* 0x000fe80003800000 */
[----:B------:R-:W-:Y:S05]  /*fdb0*/  @!P6 BRA `(.L_x_436) ;  /* 0x0000000000a8e947 */ /* 0x000fea0003800000 */
[----:B------:R-:W-:-:S04]  /*fdc0*/  ULOP3.LUT UR6, UR40, 0x2, URZ, 0xfc, !UPT ;  /* 0x0000000228067892 */ /* 0x000fc8000f8efc3f */
[----:B------:R-:W-:-:S06]  /*fdd0*/  UISETP.NE.AND UP0, UPT, UR6, 0x3, UPT ;  /* 0x000000030600788c */ /* 0x000fcc000bf05270 */
[----:B------:R-:W-:-:S13]  /*fde0*/  PLOP3.LUT P0, PT, PT, PT, UP0, 0x80, 0x0 ;  /* 0x000000000000781c */ /* 0x000fda0003f0f008 */
[----:B------:R-:W-:Y:S05]  /*fdf0*/  @!P0 BRA `(.L_x_437) ;  /* 0x0000000000048947 */ /* 0x000fea0003800000 */
[----:B------:R-:W-:Y:S01]  /*fe00*/  BPT.TRAP 0x1 ;  /* 0x000000040000795c */ /* 0x000fe20000300000 */
.L_x_437:
[----:B------:R-:W0:Y:S01]  /*fe10*/  S2R R3, SR_CgaCtaId ;  /* 0x0000000000037919 */ /* 0x000e220000008800 */
[----:B------:R-:W-:Y:S02]  /*fe20*/  MOV R0, 0x400 ;  /* 0x0000040000007802 */ /* 0x000fe40000000f00 */
[----:B------:R-:W-:Y:S02]  /*fe30*/  SHF.L.U32 R2, R11, 0x1f, RZ ;  /* 0x0000001f0b027819 */ /* 0x000fe400000006ff */
[----:B0-----:R-:W-:-:S05]  /*fe40*/  LEA R3, R3, R0, 0x18 ;  /* 0x0000000003037211 */ /* 0x001fca00078ec0ff */
[----:B------:R-:W-:-:S04]  /*fe50*/  VIADD R3, R3, 0x20 ;  /* 0x0000002003037836 */ /* 0x000fc80000000000 */
[C---:B------:R-:W-:Y:S02]  /*fe60*/  IMAD R5, R10.reuse, 0x8, R3 ;  /* 0x000000080a057824 */ /* 0x040fe400078e0203 */
[----:B------:R-:W-:Y:S02]  /*fe70*/  VIADD R10, R10, 0x1 ;  /* 0x000000010a0a7836 */ /* 0x000fe40000000000 */
[----:B------:R-:W0:Y:S03]  /*fe80*/  SYNCS.PHASECHK.TRANS64.TRYWAIT P0, [R5+URZ], R2 ;  /* 0x00000002050075a7 */ /* 0x000e26000800017f */
[----:B------:R-:W-:-:S04]  /*fe90*/  ISETP.NE.AND P1, PT, R10, 0x4, PT ;  /* 0x000000040a00780c */ /* 0x000fc80003f25270 */
[----:B------:R-:W-:Y:S02]  /*fea0*/  SEL R0, RZ, 0x1, P1 ;  /* 0x00000001ff007807 */ /* 0x000fe40000800000 */
[----:B------:R-:W-:Y:S02]  /*feb0*/  SEL R10, R10, RZ, P1 ;  /* 0x000000ff0a0a7207 */ /* 0x000fe40000800000 */
[----:B------:R-:W-:-:S03]  /*fec0*/  LOP3.LUT R11, R11, R0, RZ, 0x3c, !PT ;  /* 0x000000000b0b7212 */ /* 0x000fc600078e3cff */
[----:B------:R-:W-:Y:S01]  /*fed0*/  IMAD R7, R10, 0x8, R3 ;  /* 0x000000080a077824 */ /* 0x000fe200078e0203 */
[----:B------:R-:W-:Y:S01]  /*fee0*/  SHF.L.U32 R4, R11, 0x1f, RZ ;  /* 0x0000001f0b047819 */ /* 0x000fe200000006ff */
[----:B0-----:R-:W-:Y:S06]  /*fef0*/  @!P0 BRA `(.L_x_438) ;  /* 0x0000000000dc8947 */ /* 0x001fec0003800000 */
.L_x_449:
[----:B------:R-:W1:Y:S01]  /*ff00*/  SYNCS.PHASECHK.TRANS64.TRYWAIT P0, [R7+URZ], R4 ;  /* 0x00000004070075a7 */ /* 0x000e62000800017f */
[----:B------:R-:W-:-:S05]  /*ff10*/  VIADD R0, R10, 0x1 ;  /* 0x000000010a007836 */ /* 0x000fca0000000000 */
[----:B------:R-:W-:-:S04]  /*ff20*/  ISETP.NE.AND P1, PT, R0, 0x4, PT ;  /* 0x000000040000780c */ /* 0x000fc80003f25270 */
[----:B0-----:R-:W-:Y:S02]  /*ff30*/  SEL R2, RZ, 0x1, P1 ;  /* 0x00000001ff027807 */ /* 0x001fe40000800000 */
[----:B------:R-:W-:Y:S02]  /*ff40*/  SEL R0, R0, RZ, P1 ;  /* 0x000000ff00007207 */ /* 0x000fe40000800000 */
[----:B------:R-:W-:-:S03]  /*ff50*/  LOP3.LUT R11, R11, R2, RZ, 0x3c, !PT ;  /* 0x000000020b0b7212 */ /* 0x000fc600078e3cff */
[----:B------:R-:W-:Y:S01]  /*ff60*/  IMAD R6, R0, 0x8, R3 ;  /* 0x0000000800067824 */ /* 0x000fe200078e0203 */
[----:B------:R-:W-:Y:S01]  /*ff70*/  SHF.L.U32 R5, R11, 0x1f, RZ ;  /* 0x0000001f0b057819 */ /* 0x000fe200000006ff */
[----:B-1----:R-:W-:Y:S06]  /*ff80*/  @!P0 BRA `(.L_x_439) ;  /* 0x0000000000cc8947 */ /* 0x002fec0003800000 */
.L_x_450:
[----:B------:R-:W1:Y:S01]  /*ff90*/  SYNCS.PHASECHK.TRANS64.TRYWAIT P0, [R6+URZ], R5 ;  /* 0x00000005060075a7 */ /* 0x000e62000800017f */
[----:B------:R-:W-:-:S05]  /*ffa0*/  VIADD R0, R0, 0x1 ;  /* 0x0000000100007836 */ /* 0x000fca0000000000 */
[----:B------:R-:W-:-:S04]  /*ffb0*/  ISETP.NE.AND P1, PT, R0, 0x4, PT ;  /* 0x000000040000780c */ /* 0x000fc80003f25270 */
[----:B------:R-:W-:Y:S02]  /*ffc0*/  SEL R2, RZ, 0x1, P1 ;  /* 0x00000001ff027807 */ /* 0x000fe40000800000 */
[----:B------:R-:W-:Y:S02]  /*ffd0*/  SEL R0, R0, RZ, P1 ;  /* 0x000000ff00007207 */ /* 0x000fe40000800000 */
[----:B------:R-:W-:Y:S01]  /*ffe0*/  LOP3.LUT R2, R11, R2, RZ, 0x3c, !PT ;  /* 0x000000020b027212 */ /* 0x000fe200078e3cff */
[----:B-1----:R-:W-:Y:S06]  /*fff0*/  @!P0 BRA `(.L_x_440) ;  /* 0x0000000000c48947 */ /* 0x002fec0003800000 */
.L_x_451:
[----:B------:R-:W-:Y:S01]  /*10000*/  IMAD R3, R0, 0x8, R3 ;  /* 0x0000000800037824 */ /* 0x000fe200078e0203 */
[----:B------:R-:W-:-:S07]  /*10010*/  SHF.L.U32 R0, R2, 0x1f, RZ ;  /* 0x0000001f02007819 */ /* 0x000fce00000006ff */
.L_x_441:
[----:B--2---:R2:W3:Y:S02]  /*10020*/  SYNCS.PHASECHK.TRANS64.TRYWAIT P0, [R3+URZ], R0 ;  /* 0x00000000030075a7 */ /* 0x0044e4000800017f */
[----:B---3--:R-:W-:Y:S05]  /*10030*/  @!P0 NANOSLEEP.SYNCS 0x989680 ;  /* 0x009896800000895d */ /* 0x008fea0003900000 */
[----:B------:R-:W3:Y:S02]  /*10040*/  @!P0 SYNCS.PHASECHK.TRANS64 P0, [R3+URZ], R0 ;  /* 0x00000000030085a7 */ /* 0x000ee4000800007f */
[----:B---3--:R-:W-:Y:S05]  /*10050*/  @!P0 BRA `(.L_x_441) ;  /* 0xfffffffc00f08947 */ /* 0x008fea000383ffff */
.L_x_436:
[----:B------:R-:W-:Y:S05]  /*10060*/  BSYNC B0 ;  /* 0x0000000000007941 */ /* 0x000fea0003800000 */
.L_x_435:
[----:B------:R-:W-:Y:S05]  /*10070*/  EXIT ;  /* 0x000000000000794d */ /* 0x000fea0003800000 */
.L_x_21:
[----:B-1----:R1:W2:Y:S02]  /*10080*/  SYNCS.PHASECHK.TRANS64.TRYWAIT P1, [R3+URZ], R0 ;  /* 0x00000000030075a7 */ /* 0x0022a4000802017f */
[----:B--2---:R-:W-:Y:S05]  /*10090*/  @!P1 NANOSLEEP.SYNCS 0x989680 ;  /* 0x009896800000995d */ /* 0x004fea0003900000 */
[----:B------:R-:W2:Y:S02]  /*100a0*/  @!P1 SYNCS.PHASECHK.TRANS64 P1, [R3+URZ], R0 ;  /* 0x00000000030095a7 */ /* 0x000ea4000802007f */
[----:B--2---:R-:W-:Y:S05]  /*100b0*/  @!P1 BRA `(.L_x_21) ;  /* 0xfffffffc00f09947 */ /* 0x004fea000383ffff */
[----:B------:R-:W-:Y:S05]  /*100c0*/  BRA `(.L_x_20) ;  /* 0xffffff1400787947 */ /* 0x000fea000383ffff */
.L_x_26:
[----:B-1----:R1:W2:Y:S02]  /*100d0*/  SYNCS.PHASECHK.TRANS64.TRYWAIT P1, [R3+URZ], R0 ;  /* 0x00000000030075a7 */ /* 0x0022a4000802017f */
[----:B--2---:R-:W-:Y:S05]  /*100e0*/  @!P1 NANOSLEEP.SYNCS 0x989680 ;  /* 0x009896800000995d */ /* 0x004fea0003900000 */
[----:B------:R-:W2:Y:S02]  /*100f0*/  @!P1 SYNCS.PHASECHK.TRANS64 P1, [R3+URZ], R0 ;  /* 0x00000000030095a7 */ /* 0x000ea4000802007f */
[----:B--2---:R-:W-:Y:S05]  /*10100*/  @!P1 BRA `(.L_x_26) ;  /* 0xfffffffc00f09947 */ /* 0x004fea000383ffff */
[----:B------:R-:W-:Y:S05]  /*10110*/  BRA `(.L_x_25) ;  /* 0xffffff1800bc7947 */ /* 0x000fea000383ffff */
.L_x_423:
[----:B------:R-:W-:Y:S01]  /*10120*/  BSSY B1, `(.L_x_442) ;  /* 0x0000006000017945 */ /* 0x000fe20003800000 */
[----:B------:R-:W-:-:S07]  /*10130*/  IMAD.MOV.U32 R15, RZ, RZ, -0x1 ;  /* 0xffffffffff0f7424 */ /* 0x000fce00078e00ff */
[----:B------:R-:W-:Y:S05]  /*10140*/  WARPSYNC.COLLECTIVE R15, `(.L_x_443) ;  /* 0x000000000f0c7348 */ /* 0x000fea0003c00000 */
[----:B------:R-:W-:Y:S02]  /*10150*/  ELECT P6, UR62, PT ;  /* 0x00000000003e782f */ /* 0x000fe400038c0000 */
[----:B------:R-:W-:Y:S01]  /*10160*/  MOV R14, UR62 ;  /* 0x0000003e000e7c02 */ /* 0x000fe20008000f00 */
[----:B------:R-:W-:Y:S10]  /*10170*/  ENDCOLLECTIVE ;  /* 0x000000000000791b */ /* 0x000ff40003800000 */
.L_x_443:
[----:B------:R-:W-:Y:S05]  /*10180*/  BSYNC B1 ;  /* 0x0000000000017941 */ /* 0x000fea0003800000 */
.L_x_442:
[----:B------:R-:W-:Y:S05]  /*10190*/  BRA `(.L_x_444) ;  /* 0xfffffff0001c7947 */ /* 0x000fea000383ffff */
.L_x_426:
[----:B0-----:R0:W1:Y:S02]  /*101a0*/  SYNCS.PHASECHK.TRANS64.TRYWAIT P0, [R14+URZ+0x20], R5 ;  /* 0x000020050e0075a7 */ /* 0x001064000800017f */
[----:B-1----:R-:W-:Y:S05]  /*101b0*/  @!P0 NANOSLEEP.SYNCS 0x989680 ;  /* 0x009896800000895d */ /* 0x002fea0003900000 */
[----:B------:R-:W1:Y:S02]  /*101c0*/  @!P0 SYNCS.PHASECHK.TRANS64 P0, [R14+URZ+0x20], R5 ;  /* 0x000020050e0085a7 */ /* 0x000e64000800007f */
[----:B-1----:R-:W-:Y:S05]  /*101d0*/  @!P0 BRA `(.L_x_426) ;  /* 0xfffffffc00f08947 */ /* 0x002fea000383ffff */
[----:B------:R-:W-:Y:S05]  /*101e0*/  BRA `(.L_x_445) ;  /* 0xfffffff000587947 */ /* 0x000fea000383ffff */
.L_x_434:
[----:B------:R-:W-:Y:S01]  /*101f0*/  BSSY B0, `(.L_x_446) ;  /* 0x0000006000007945 */ /* 0x000fe20003800000 */
[----:B------:R-:W-:-:S07]  /*10200*/  IMAD.MOV.U32 R15, RZ, RZ, -0x1 ;  /* 0xffffffffff0f7424 */ /* 0x000fce00078e00ff */
[----:B------:R-:W-:Y:S05]  /*10210*/  WARPSYNC.COLLECTIVE R15, `(.L_x_447) ;  /* 0x000000000f0c7348 */ /* 0x000fea0003c00000 */
[----:B------:R-:W-:Y:S02]  /*10220*/  ELECT P6, UR62, PT ;  /* 0x00000000003e782f */ /* 0x000fe400038c0000 */
[----:B------:R-:W-:Y:S01]  /*10230*/  MOV R14, UR62 ;  /* 0x0000003e000e7c02 */ /* 0x000fe20008000f00 */
[----:B------:R-:W-:Y:S10]  /*10240*/  ENDCOLLECTIVE ;  /* 0x000000000000791b */ /* 0x000ff40003800000 */
.L_x_447:
[----:B------:R-:W-:Y:S05]  /*10250*/  BSYNC B0 ;  /* 0x0000000000007941 */ /* 0x000fea0003800000 */
.L_x_446:
[----:B------:R-:W-:Y:S05]  /*10260*/  BRA `(.L_x_448) ;  /* 0xfffffff800cc7947 */ /* 0x000fea000383ffff */
.L_x_438:
[----:B0-----:R0:W1:Y:S02]  /*10270*/  SYNCS.PHASECHK.TRANS64.TRYWAIT P0, [R5+URZ], R2 ;  /* 0x00000002050075a7 */ /* 0x001064000800017f */
[----:B-1----:R-:W-:Y:S05]  /*10280*/  @!P0 NANOSLEEP.SYNCS 0x989680 ;  /* 0x009896800000895d */ /* 0x002fea0003900000 */
[----:B------:R-:W1:Y:S02]  /*10290*/  @!P0 SYNCS.PHASECHK.TRANS64 P0, [R5+URZ], R2 ;  /* 0x00000002050085a7 */ /* 0x000e64000800007f */
[----:B-1----:R-:W-:Y:S05]  /*102a0*/  @!P0 BRA `(.L_x_438) ;  /* 0xfffffffc00f08947 */ /* 0x002fea000383ffff */
[----:B------:R-:W-:Y:S05]  /*102b0*/  BRA `(.L_x_449) ;  /* 0xfffffffc00107947 */ /* 0x000fea000383ffff */
.L_x_439:
[----:B0-----:R0:W1:Y:S02]  /*102c0*/  SYNCS.PHASECHK.TRANS64.TRYWAIT P0, [R7+URZ], R4 ;  /* 0x00000004070075a7 */ /* 0x001064000800017f */
[----:B-1----:R-:W-:Y:S05]  /*102d0*/  @!P0 NANOSLEEP.SYNCS 0x989680 ;  /* 0x009896800000895d */ /* 0x002fea0003900000 */
[----:B------:R-:W1:Y:S02]  /*102e0*/  @!P0 SYNCS.PHASECHK.TRANS64 P0, [R7+URZ], R4 ;  /* 0x00000004070085a7 */ /* 0x000e64000800007f */
[----:B-1----:R-:W-:Y:S05]  /*102f0*/  @!P0 BRA `(.L_x_439) ;  /* 0xfffffffc00f08947 */ /* 0x002fea000383ffff */
[----:B------:R-:W-:Y:S05]  /*10300*/  BRA `(.L_x_450) ;  /* 0xfffffffc00207947 */ /* 0x000fea000383ffff */
.L_x_440:
[----:B-1----:R1:W2:Y:S02]  /*10310*/  SYNCS.PHASECHK.TRANS64.TRYWAIT P0, [R6+URZ], R5 ;  /* 0x00000005060075a7 */ /* 0x0022a4000800017f */
[----:B--2---:R-:W-:Y:S05]  /*10320*/  @!P0 NANOSLEEP.SYNCS 0x989680 ;  /* 0x009896800000895d */ /* 0x004fea0003900000 */
[----:B------:R-:W2:Y:S02]  /*10330*/  @!P0 SYNCS.PHASECHK.TRANS64 P0, [R6+URZ], R5 ;  /* 0x00000005060085a7 */ /* 0x000ea4000800007f */
[----:B--2---:R-:W-:Y:S05]  /*10340*/  @!P0 BRA `(.L_x_440) ;  /* 0xfffffffc00f08947 */ /* 0x004fea000383ffff */
[----:B------:R-:W-:Y:S05]  /*10350*/  BRA `(.L_x_451) ;  /* 0xfffffffc00287947 */ /* 0x000fea000383ffff */
.L_x_452:
[----:B------:R-:W-:-:S00]  /*10360*/  BRA `(.L_x_452) ;  /* 0xfffffffc00fc7947 */ /* 0x000fc0000383ffff */
[----:B------:R-:W-:-:S00]  /*10370*/  NOP ;  /* 0x0000000000007918 */ /* 0x000fc00000000000 */
        /* <DEDUP_REMOVED lines=8> */
.L_x_453:


//--------------------- .nv.global.init           --------------------------
	.section	.nv.global.init,"aw",@progbits
.nv.global.init:
	.type		$str$22,@object
	.size		$str$22,($str$23 - $str$22)
$str$22:
        /*0000*/ 	.byte	0x6b, 0x5f, 0x74, 0x69, 0x6c, 0x65, 0x5f, 0x63, 0x6f, 0x75, 0x6e, 0x74, 0x20, 0x3e, 0x3d, 0x20
        /*0010*/ 	.byte	0x31, 0x00
	.type		$str$23,@object
	.size		$str$23,(__unnamed_1 - $str$23)
$str$23:
        /*0012*/ 	.byte	0x2f, 0x74, 0x6d, 0x70, 0x2f, 0x63, 0x75, 0x74, 0x6c, 0x61, 0x73, 0x73, 0x5f, 0x73, 0x77, 0x65
        /*0022*/ 	.byte	0x65, 0x70, 0x5f, 0x73, 0x72, 0x63, 0x2f, 0x69, 0x6e, 0x63, 0x6c, 0x75, 0x64, 0x65, 0x2f, 0x63
        /*0032*/ 	.byte	0x75, 0x74, 0x6c, 0x61, 0x73, 0x73, 0x2f, 0x67, 0x65, 0x6d, 0x6d, 0x2f, 0x63, 0x6f, 0x6c, 0x6c
        /*0042*/ 	.byte	0x65, 0x63, 0x74, 0x69, 0x76, 0x65, 0x2f, 0x73, 0x6d, 0x39, 0x30, 0x5f, 0x6d, 0x6d, 0x61, 0x5f
        /*0052*/ 	.byte	0x74, 0x6d, 0x61, 0x5f, 0x67, 0x6d, 0x6d, 0x61, 0x5f, 0x73, 0x73, 0x5f, 0x77, 0x61, 0x72, 0x70
        /*0062*/ 	.byte	0x73, 0x70, 0x65, 0x63, 0x69, 0x61, 0x6c, 0x69, 0x7a, 0x65, 0x64, 0x2e, 0x68, 0x70, 0x70, 0x00
	.type		__unnamed_1,@object
	.size		__unnamed_1,(.L_0 - __unnamed_1)
__unnamed_1:
        /*0072*/ 	.byte	0x76, 0x6f, 0x69, 0x64, 0x20, 0x63, 0x75, 0x74, 0x6c, 0x61, 0x73, 0x73, 0x3a, 0x3a, 0x67, 0x65
        /* <DEDUP_REMOVED lines=181> */
        /*0bd2*/ 	.byte	0x00
.L_0:


//--------------------- .nv.shared._ZN7cutlass13device_kernelINS_4gemm6kernel13GemmUniversalIN4cute5tupleIJiiiiEEENS1_10collective13CollectiveMmaINS1_34MainloopSm90TmaGmmaWarpSpecializedILi4ENS5_IJNS4_1CILi2EEENSA_ILi1EEESC_EEENS1_35KernelTmaWarpSpecializedCooperativeEEENS5_IJNSA_ILi256EEENSA_ILi192EEENSA_ILi64EEEEEENS_10bfloat16_tENS5_IJlSC_lEEESK_SL_NS4_8TiledMMAINS4_8MMA_AtomIJNS4_4SM904GMMA28MMA_64x192x16_F32BF16BF16_SSILNSP_5MajorE0ELSR_0ELNSP_7ScaleInE1ELSS_1EEEEEENS4_6LayoutISD_NS5_IJSC_NSA_ILi0EEESW_EEEEENS5_IJNS4_10UnderscoreESZ_SZ_EEEEENS4_13SM90_TMA_LOADENS4_14ComposedLayoutINS4_7SwizzleILi3ELi4ELi3EEENS4_18smem_ptr_flag_bitsILi16EEENSV_INS5_IJNSA_ILi8EEESI_EEENS5_IJSI_SC_EEEEEEEvNS4_8identityENS4_23SM90_TMA_LOAD_MULTICASTES1C_vS1D_EENS_8epilogue10collective6detail29Sm90TmaWarpSpecializedAdapterINS1H_15DefaultEpilogueISK_SL_SL_NS1G_6thread17LinearCombinationISK_Li1EffLNS1L_9ScaleType4KindE0ELNS_15FloatRoundStyleE2ESK_EENS1_15EpilogueDefaultEEEEEvvEEEEvNT_6ParamsE --------------------------
	.section	.nv.shared._ZN7cutlass13device_kernelINS_4gemm6kernel13GemmUniversalIN4cute5tupleIJiiiiEEENS1_10collective13CollectiveMmaINS1_34MainloopSm90TmaGmmaWarpSpecializedILi4ENS5_IJNS4_1CILi2EEENSA_ILi1EEESC_EEENS1_35KernelTmaWarpSpecializedCooperativeEEENS5_IJNSA_ILi256EEENSA_ILi192EEENSA_ILi64EEEEEENS_10bfloat16_tENS5_IJlSC_lEEESK_SL_NS4_8TiledMMAINS4_8MMA_AtomIJNS4_4SM904GMMA28MMA_64x192x16_F32BF16BF16_SSILNSP_5MajorE0ELSR_0ELNSP_7ScaleInE1ELSS_1EEEEEENS4_6LayoutISD_NS5_IJSC_NSA_ILi0EEESW_EEEEENS5_IJNS4_10UnderscoreESZ_SZ_EEEEENS4_13SM90_TMA_LOADENS4_14ComposedLayoutINS4_7SwizzleILi3ELi4ELi3EEENS4_18smem_ptr_flag_bitsILi16EEENSV_INS5_IJNSA_ILi8EEESI_EEENS5_IJSI_SC_EEEEEEEvNS4_8identityENS4_23SM90_TMA_LOAD_MULTICASTES1C_vS1D_EENS_8epilogue10collective6detail29Sm90TmaWarpSpecializedAdapterINS1H_15DefaultEpilogueISK_SL_SL_NS1G_6thread17LinearCombinationISK_Li1EffLNS1L_9ScaleType4KindE0ELNS_15FloatRoundStyleE2ESK_EENS1_15EpilogueDefaultEEEEEvvEEEEvNT_6ParamsE,"aw",@nobits
	.sectionflags	@""
	.align	16
	.zero		1024


//--------------------- .nv.shared.reserved.0     --------------------------
	.section	.nv.shared.reserved.0,"aw",@nobits
	.weak		__nv_reservedSMEM_offset_0_alias
	.size		__nv_reservedSMEM_offset_0_alias, 0, 0
	.other		__nv_reservedSMEM_offset_0_alias,@"STO_CUDA_RESERVED_SHARED STV_DEFAULT"
__nv_reservedSMEM_offset_0_alias:
	.zero		0


//--------------------- .nv.global                --------------------------
	.section	.nv.global,"aw",@nobits
.nv.global:
	.type		_ZN39_INTERNAL_69d96906_4_k_cu_8fac8422_47054cute1_E,@object
	.size		_ZN39_INTERNAL_69d96906_4_k_cu_8fac8422_47054cute1_E,(_ZN39_INTERNAL_69d96906_4_k_cu_8fac8422_47054cuda3std3__45__cpo6cbeginE - _ZN39_INTERNAL_69d96906_4_k_cu_8fac8422_47054cute1_E)
_ZN39_INTERNAL_69d96906_4_k_cu_8fac8422_47054cute1_E:
	.zero		1
	.type		_ZN39_INTERNAL_69d96906_4_k_cu_8fac8422_47054cuda3std3__45__cpo6cbeginE,@object
	.size		_ZN39_INTERNAL_69d96906_4_k_cu_8fac8422_47054cuda3std3__45__cpo6cbeginE,(_ZN39_INTERNAL_69d96906_4_k_cu_8fac8422_47054cuda3std3__48in_placeE - _ZN39_INTERNAL_69d96906_4_k_cu_8fac8422_47054cuda3std3__45__cpo6cbeginE)
_ZN39_INTERNAL_69d96906_4_k_cu_8fac8422_47054cuda3std3__45__cpo6cbeginE:
	.zero		1
	.type		_ZN39_INTERNAL_69d96906_4_k_cu_8fac8422_47054cuda3std3__48in_placeE,@object
	.size		_ZN39_INTERNAL_69d96906_4_k_cu_8fac8422_47054cuda3std3__48in_placeE,(_ZN39_INTERNAL_69d96906_4_k_cu_8fac8422_47054cuda3std6ranges3__45__cpo9iter_moveE - _ZN39_INTERNAL_69d96906_4_k_cu_8fac8422_47054cuda3std3__48in_placeE)
_ZN39_INTERNAL_69d96906_4_k_cu_8fac8422_47054cuda3std3__48in_placeE:
	.zero		1
	.type		_ZN39_INTERNAL_69d96906_4_k_cu_8fac8422_47054cuda3std6ranges3__45__cpo9iter_moveE,@object
	.size		_ZN39_INTERNAL_69d96906_4_k_cu_8fac8422_47054cuda3std6ranges3__45__cpo9iter_moveE,(_ZN39_INTERNAL_69d96906_4_k_cu_8fac8422_47054cuda3std3__45__cpo5beginE - _ZN39_INTERNAL_69d96906_4_k_cu_8fac8422_47054cuda3std6ranges3__45__cpo9iter_moveE)
_ZN39_INTERNAL_69d96906_4_k_cu_8fac8422_47054cuda3std6ranges3__45__cpo9iter_moveE:
	.zero		1
	.type		_ZN39_INTERNAL_69d96906_4_k_cu_8fac8422_47054cuda3std3__45__cpo5beginE,@object
	.size		_ZN39_INTERNAL_69d96906_4_k_cu_8fac8422_47054cuda3std3__45__cpo5beginE,(_ZN39_INTERNAL_69d96906_4_k_cu_8fac8422_47054cuda3std3__441_GLOBAL__N__69d96906_4_k_cu_8fac8422_47056ignoreE - _ZN39_INTERNAL_69d96906_4_k_cu_8fac8422_47054cuda3std3__45__cpo5beginE)
_ZN39_INTERNAL_69d96906_4_k_cu_8fac8422_47054cuda3std3__45__cpo5beginE:
	.zero		1
	.type		_ZN39_INTERNAL_69d96906_4_k_cu_8fac8422_47054cuda3std3__441_GLOBAL__N__69d96906_4_k_cu_8fac8422_47056ignoreE,@object
	.size		_ZN39_INTERNAL_69d96906_4_k_cu_8fac8422_47054cuda3std3__441_GLOBAL__N__69d96906_4_k_cu_8fac8422_47056ignoreE,(_ZN39_INTERNAL_69d96906_4_k_cu_8fac8422_47054cute7productE - _ZN39_INTERNAL_69d96906_4_k_cu_8fac8422_47054cuda3std3__441_GLOBAL__N__69d96906_4_k_cu_8fac8422_47056ignoreE)
_ZN39_INTERNAL_69d96906_4_k_cu_8fac8422_47054cuda3std3__441_GLOBAL__N__69d96906_4_k_cu_8fac8422_47056ignoreE:
	.zero		1
	.type		_ZN39_INTERNAL_69d96906_4_k_cu_8fac8422_47054cute7productE,@object
	.size		_ZN39_INTERNAL_69d96906_4_k_cu_8fac8422_47054cute7productE,(_ZN39_INTERNAL_69d96906_4_k_cu_8fac8422_47054cuda3std3__45__cpo3endE - _ZN39_INTERNAL_69d96906_4_k_cu_8fac8422_47054cute7productE)
_ZN39_INTERNAL_69d96906_4_k_cu_8fac8422_47054cute7productE:
	.zero		1
	.type		_ZN39_INTERNAL_69d96906_4_k_cu_8fac8422_47054cuda3std3__45__cpo3endE,@object
	.size		_ZN39_INTERNAL_69d96906_4_k_cu_8fac8422_47054cuda3std3__45__cpo3endE,(_ZN39_INTERNAL_69d96906_4_k_cu_8fac8422_47054cuda3std3__419piecewise_constructE - _ZN39_INTERNAL_69d96906_4_k_cu_8fac8422_47054cuda3std3__45__cpo3endE)
_ZN39_INTERNAL_69d96906_4_k_cu_8fac8422_47054cuda3std3__45__cpo3endE:
	.zero		1
	.type		_ZN39_INTERNAL_69d96906_4_k_cu_8fac8422_47054cuda3std3__419piecewise_constructE,@object
	.size		_ZN39_INTERNAL_69d96906_4_k_cu_8fac8422_47054cuda3std3__419piecewise_constructE,(_ZN39_INTERNAL_69d96906_4_k_cu_8fac8422_47054cuda3std3__45__cpo4cendE - _ZN39_INTERNAL_69d96906_4_k_cu_8fac8422_47054cuda3std3__419piecewise_constructE)
_ZN39_INTERNAL_69d96906_4_k_cu_8fac8422_47054cuda3std3__419piecewise_constructE:
	.zero		1
	.type		_ZN39_INTERNAL_69d96906_4_k_cu_8fac8422_47054cuda3std3__45__cpo4cendE,@object
	.size		_ZN39_INTERNAL_69d96906_4_k_cu_8fac8422_47054cuda3std3__45__cpo4cendE,(_ZN39_INTERNAL_69d96906_4_k_cu_8fac8422_47054cuda3std6ranges3__45__cpo4swapE - _ZN39_INTERNAL_69d96906_4_k_cu_8fac8422_47054cuda3std3__45__cpo4cendE)
_ZN39_INTERNAL_69d96906_4_k_cu_8fac8422_47054cuda3std3__45__cpo4cendE:
	.zero		1
	.type		_ZN39_INTERNAL_69d96906_4_k_cu_8fac8422_47054cuda3std6ranges3__45__cpo4swapE,@object
	.size		_ZN39_INTERNAL_69d96906_4_k_cu_8fac8422_47054cuda3std6ranges3__45__cpo4swapE,(.L_8 - _ZN39_INTERNAL_69d96906_4_k_cu_8fac8422_47054cuda3std6ranges3__45__cpo4swapE)
_ZN39_INTERNAL_69d96906_4_k_cu_8fac8422_47054cuda3std6ranges3__45__cpo4swapE:
	.zero		1
.L_8:


//--------------------- .nv.constant0._ZN7cutlass13device_kernelINS_4gemm6kernel13GemmUniversalIN4cute5tupleIJiiiiEEENS1_10collective13CollectiveMmaINS1_34MainloopSm90TmaGmmaWarpSpecializedILi4ENS5_IJNS4_1CILi2EEENSA_ILi1EEESC_EEENS1_35KernelTmaWarpSpecializedCooperativeEEENS5_IJNSA_ILi256EEENSA_ILi192EEENSA_ILi64EEEEEENS_10bfloat16_tENS5_IJlSC_lEEESK_SL_NS4_8TiledMMAINS4_8MMA_AtomIJNS4_4SM904GMMA28MMA_64x192x16_F32BF16BF16_SSILNSP_5MajorE0ELSR_0ELNSP_7ScaleInE1ELSS_1EEEEEENS4_6LayoutISD_NS5_IJSC_NSA_ILi0EEESW_EEEEENS5_IJNS4_10UnderscoreESZ_SZ_EEEEENS4_13SM90_TMA_LOADENS4_14ComposedLayoutINS4_7SwizzleILi3ELi4ELi3EEENS4_18smem_ptr_flag_bitsILi16EEENSV_INS5_IJNSA_ILi8EEESI_EEENS5_IJSI_SC_EEEEEEEvNS4_8identityENS4_23SM90_TMA_LOAD_MULTICASTES1C_vS1D_EENS_8epilogue10collective6detail29Sm90TmaWarpSpecializedAdapterINS1H_15DefaultEpilogueISK_SL_SL_NS1G_6thread17LinearCombinationISK_Li1EffLNS1L_9ScaleType4KindE0ELNS_15FloatRoundStyleE2ESK_EENS1_15EpilogueDefaultEEEEEvvEEEEvNT_6ParamsE --------------------------
	.section	.nv.constant0._ZN7cutlass13device_kernelINS_4gemm6kernel13GemmUniversalIN4cute5tupleIJiiiiEEENS1_10collective13CollectiveMmaINS1_34MainloopSm90TmaGmmaWarpSpecializedILi4ENS5_IJNS4_1CILi2EEENSA_ILi1EEESC_EEENS1_35KernelTmaWarpSpecializedCooperativeEEENS5_IJNSA_ILi256EEENSA_ILi192EEENSA_ILi64EEEEEENS_10bfloat16_tENS5_IJlSC_lEEESK_SL_NS4_8TiledMMAINS4_8MMA_AtomIJNS4_4SM904GMMA28MMA_64x192x16_F32BF16BF16_SSILNSP_5MajorE0ELSR_0ELNSP_7ScaleInE1ELSS_1EEEEEENS4_6LayoutISD_NS5_IJSC_NSA_ILi0EEESW_EEEEENS5_IJNS4_10UnderscoreESZ_SZ_EEEEENS4_13SM90_TMA_LOADENS4_14ComposedLayoutINS4_7SwizzleILi3ELi4ELi3EEENS4_18smem_ptr_flag_bitsILi16EEENSV_INS5_IJNSA_ILi8EEESI_EEENS5_IJSI_SC_EEEEEEEvNS4_8identityENS4_23SM90_TMA_LOAD_MULTICASTES1C_vS1D_EENS_8epilogue10collective6detail29Sm90TmaWarpSpecializedAdapterINS1H_15DefaultEpilogueISK_SL_SL_NS1G_6thread17LinearCombinationISK_Li1EffLNS1L_9ScaleType4KindE0ELNS_15FloatRoundStyleE2ESK_EENS1_15EpilogueDefaultEEEEEvvEEEEvNT_6ParamsE,"a",@progbits
	.sectionflags	@""
	.align	4
.nv.constant0._ZN7cutlass13device_kernelINS_4gemm6kernel13GemmUniversalIN4cute5tupleIJiiiiEEENS1_10collective13CollectiveMmaINS1_34MainloopSm90TmaGmmaWarpSpecializedILi4ENS5_IJNS4_1CILi2EEENSA_ILi1EEESC_EEENS1_35KernelTmaWarpSpecializedCooperativeEEENS5_IJNSA_ILi256EEENSA_ILi192EEENSA_ILi64EEEEEENS_10bfloat16_tENS5_IJlSC_lEEESK_SL_NS4_8TiledMMAINS4_8MMA_AtomIJNS4_4SM904GMMA28MMA_64x192x16_F32BF16BF16_SSILNSP_5MajorE0ELSR_0ELNSP_7ScaleInE1ELSS_1EEEEEENS4_6LayoutISD_NS5_IJSC_NSA_ILi0EEESW_EEEEENS5_IJNS4_10UnderscoreESZ_SZ_EEEEENS4_13SM90_TMA_LOADENS4_14ComposedLayoutINS4_7SwizzleILi3ELi4ELi3EEENS4_18smem_ptr_flag_bitsILi16EEENSV_INS5_IJNSA_ILi8EEESI_EEENS5_IJSI_SC_EEEEEEEvNS4_8identityENS4_23SM90_TMA_LOAD_MULTICASTES1C_vS1D_EENS_8epilogue10collective6detail29Sm90TmaWarpSpecializedAdapterINS1H_15DefaultEpilogueISK_SL_SL_NS1G_6thread17LinearCombinationISK_Li1EffLNS1L_9ScaleType4KindE0ELNS_15FloatRoundStyleE2ESK_EENS1_15EpilogueDefaultEEEEEvvEEEEvNT_6ParamsE:
	.zero		1664


//--------------------- SYMBOLS --------------------------

	.type		.nv.reservedSmem.offset0,@object
	.size		.nv.reservedSmem.offset0,0x4
	.type		__assertfail,@function
